	.target	sm_90a

	.elftype	@"ET_EXEC"


//--------------------- .note.nv.tkinfo           --------------------------
	.section	.note.nv.tkinfo,"",@"SHT_NOTE"
	.sectionflags	@"SHF_NOTE_NV_TKINFO"
	.tkinfo
        /*0018*/ 	.word	0x00000002
        /*0030*/ 	.string	""
        /*0030*/ 	.string	"ptxas"
        /*0030*/ 	.string	"Cuda compilation tools, release 13.0, V13.0.88"
        /*0030*/ 	.string	"Build cuda_13.0.r13.0/compiler.36424714_0"
        /*0030*/ 	.string	"-arch sm_90a -m 64 "



//--------------------- .note.nv.cuinfo           --------------------------
	.section	.note.nv.cuinfo,"",@"SHT_NOTE"
	.sectionflags	@"SHF_NOTE_NV_CUINFO"
        /*0018*/ 	.short	0x0002
        /*001a*/ 	.short	0x005a
        /*001c*/ 	.short	0x0082
	.zero		2


//--------------------- .nv.info                  --------------------------
	.section	.nv.info,"",@"SHT_CUDA_INFO"
	.align	4


	//----- nvinfo : EIATTR_REGCOUNT
	.align		4
        /*0000*/ 	.byte	0x04, 0x2f
        /*0002*/ 	.short	(.L_12 - .L_11)
	.align		4
.L_11:
        /*0004*/ 	.word	index@(_ZN7cutlass13device_kernelIN5flash19enable_sm80_to_sm89INS1_16FlashAttnFwdSm80INS1_25CollectiveMainloopFwdSm80ILi8ELi1ELb0EN4cute5tupleIJNS5_1CILi128EEENS7_ILi48EEENS7_ILi256EEEEEELi256ENS_6half_tEfNS_4arch4Sm80ELb1ELb0ELb1ELb1ELb0ELb1ELb1ELb1EEENS1_21CollectiveEpilogueFwdINS6_IJS8_SA_S9_EEENS6_IJNS7_ILi1EEESI_SI_EEESC_SE_Li256ELb1ELb1ELb1ELb0EEENS1_36VarlenDynamicPersistentTileSchedulerILi128ELi48ELi256ELi256ELb1ELb1ELb0ELb1ELb1ELb1EEEEEEEEEvNT_6ParamsE)
        /*0008*/ 	.word	0x00000004


	//----- nvinfo : EIATTR_FRAME_SIZE
	.align		4
.L_12:
        /*000c*/ 	.byte	0x04, 0x11
        /*000e*/ 	.short	(.L_14 - .L_13)
	.align		4
.L_13:
        /*0010*/ 	.word	index@(_ZN7cutlass13device_kernelIN5flash19enable_sm80_to_sm89INS1_16FlashAttnFwdSm80INS1_25CollectiveMainloopFwdSm80ILi8ELi1ELb0EN4cute5tupleIJNS5_1CILi128EEENS7_ILi48EEENS7_ILi256EEEEEELi256ENS_6half_tEfNS_4arch4Sm80ELb1ELb0ELb1ELb1ELb0ELb1ELb1ELb1EEENS1_21CollectiveEpilogueFwdINS6_IJS8_SA_S9_EEENS6_IJNS7_ILi1EEESI_SI_EEESC_SE_Li256ELb1ELb1ELb1ELb0EEENS1_36VarlenDynamicPersistentTileSchedulerILi128ELi48ELi256ELi256ELb1ELb1ELb0ELb1ELb1ELb1EEEEEEEEEvNT_6ParamsE)
        /*0014*/ 	.word	0x00000000


	//----- nvinfo : EIATTR_REGCOUNT
	.align		4
.L_14:
        /*0018*/ 	.byte	0x04, 0x2f
        /*001a*/ 	.short	(.L_16 - .L_15)
	.align		4
.L_15:
        /*001c*/ 	.word	index@(_ZN7cutlass13device_kernelIN5flash19enable_sm80_to_sm89INS1_16FlashAttnFwdSm80INS1_25CollectiveMainloopFwdSm80ILi8ELi1ELb0EN4cute5tupleIJNS5_1CILi128EEENS7_ILi64EEENS7_ILi256EEEEEELi256ENS_6half_tEfNS_4arch4Sm80ELb1ELb0ELb1ELb1ELb0ELb0ELb1ELb1EEENS1_21CollectiveEpilogueFwdINS6_IJS8_SA_S9_EEENS6_IJNS7_ILi1EEESI_SI_EEESC_SE_Li256ELb1ELb1ELb1ELb0EEENS1_36VarlenDynamicPersistentTileSchedulerILi128ELi64ELi256ELi256ELb1ELb1ELb0ELb1ELb1ELb1EEEEEEEEEvNT_6ParamsE)
        /*0020*/ 	.word	0x00000004


	//----- nvinfo : EIATTR_FRAME_SIZE
	.align		4
.L_16:
        /*0024*/ 	.byte	0x04, 0x11
        /*0026*/ 	.short	(.L_18 - .L_17)
	.align		4
.L_17:
        /*0028*/ 	.word	index@(_ZN7cutlass13device_kernelIN5flash19enable_sm80_to_sm89INS1_16FlashAttnFwdSm80INS1_25CollectiveMainloopFwdSm80ILi8ELi1ELb0EN4cute5tupleIJNS5_1CILi128EEENS7_ILi64EEENS7_ILi256EEEEEELi256ENS_6half_tEfNS_4arch4Sm80ELb1ELb0ELb1ELb1ELb0ELb0ELb1ELb1EEENS1_21CollectiveEpilogueFwdINS6_IJS8_SA_S9_EEENS6_IJNS7_ILi1EEESI_SI_EEESC_SE_Li256ELb1ELb1ELb1ELb0EEENS1_36VarlenDynamicPersistentTileSchedulerILi128ELi64ELi256ELi256ELb1ELb1ELb0ELb1ELb1ELb1EEEEEEEEEvNT_6ParamsE)
        /*002c*/ 	.word	0x00000000


	//----- nvinfo : EIATTR_REGCOUNT
	.align		4
.L_18:
        /*0030*/ 	.byte	0x04, 0x2f
        /*0032*/ 	.short	(.L_20 - .L_19)
	.align		4
.L_19:
        /*0034*/ 	.word	index@(_ZN7cutlass13device_kernelIN5flash19enable_sm80_to_sm89INS1_16FlashAttnFwdSm80INS1_25CollectiveMainloopFwdSm80ILi8ELi1ELb0EN4cute5tupleIJNS5_1CILi128EEENS7_ILi96EEENS7_ILi256EEEEEELi256ENS_6half_tEfNS_4arch4Sm80ELb1ELb0ELb1ELb0ELb0ELb0ELb1ELb1EEENS1_21CollectiveEpilogueFwdINS6_IJS8_SA_S9_EEENS6_IJNS7_ILi1EEESI_SI_EEESC_SE_Li256ELb0ELb1ELb1ELb0EEENS1_30DynamicPersistentTileSchedulerILi256ELi256ELb1ELb1ELb0EEEEEEEEEvNT_6ParamsE)
        /*0038*/ 	.word	0x00000004


	//----- nvinfo : EIATTR_FRAME_SIZE
	.align		4
.L_20:
        /*003c*/ 	.byte	0x04, 0x11
        /*003e*/ 	.short	(.L_22 - .L_21)
	.align		4
.L_21:
        /*0040*/ 	.word	index@(_ZN7cutlass13device_kernelIN5flash19enable_sm80_to_sm89INS1_16FlashAttnFwdSm80INS1_25CollectiveMainloopFwdSm80ILi8ELi1ELb0EN4cute5tupleIJNS5_1CILi128EEENS7_ILi96EEENS7_ILi256EEEEEELi256ENS_6half_tEfNS_4arch4Sm80ELb1ELb0ELb1ELb0ELb0ELb0ELb1ELb1EEENS1_21CollectiveEpilogueFwdINS6_IJS8_SA_S9_EEENS6_IJNS7_ILi1EEESI_SI_EEESC_SE_Li256ELb0ELb1ELb1ELb0EEENS1_30DynamicPersistentTileSchedulerILi256ELi256ELb1ELb1ELb0EEEEEEEEEvNT_6ParamsE)
        /*0044*/ 	.word	0x00000000


	//----- nvinfo : EIATTR_REGCOUNT
	.align		4
.L_22:
        /*0048*/ 	.byte	0x04, 0x2f
        /*004a*/ 	.short	(.L_24 - .L_23)
	.align		4
.L_23:
        /*004c*/ 	.word	index@(_ZN7cutlass13device_kernelIN5flash19enable_sm80_to_sm89INS1_16FlashAttnFwdSm80INS1_25CollectiveMainloopFwdSm80ILi8ELi1ELb0EN4cute5tupleIJNS5_1CILi128EEENS7_ILi48EEENS7_ILi256EEEEEELi256ENS_6half_tEfNS_4arch4Sm80ELb0ELb1ELb1ELb1ELb0ELb1ELb1ELb1EEENS1_21CollectiveEpilogueFwdINS6_IJS8_SA_S9_EEENS6_IJNS7_ILi1EEESI_SI_EEESC_SE_Li256ELb1ELb1ELb1ELb0EEENS1_36VarlenDynamicPersistentTileSchedulerILi128ELi48ELi256ELi256ELb1ELb1ELb0ELb1ELb0ELb1EEEEEEEEEvNT_6ParamsE)
        /*0050*/ 	.word	0x00000004


	//----- nvinfo : EIATTR_FRAME_SIZE
	.align		4
.L_24:
        /*0054*/ 	.byte	0x04, 0x11
        /*0056*/ 	.short	(.L_26 - .L_25)
	.align		4
.L_25:
        /*0058*/ 	.word	index@(_ZN7cutlass13device_kernelIN5flash19enable_sm80_to_sm89INS1_16FlashAttnFwdSm80INS1_25CollectiveMainloopFwdSm80ILi8ELi1ELb0EN4cute5tupleIJNS5_1CILi128EEENS7_ILi48EEENS7_ILi256EEEEEELi256ENS_6half_tEfNS_4arch4Sm80ELb0ELb1ELb1ELb1ELb0ELb1ELb1ELb1EEENS1_21CollectiveEpilogueFwdINS6_IJS8_SA_S9_EEENS6_IJNS7_ILi1EEESI_SI_EEESC_SE_Li256ELb1ELb1ELb1ELb0EEENS1_36VarlenDynamicPersistentTileSchedulerILi128ELi48ELi256ELi256ELb1ELb1ELb0ELb1ELb0ELb1EEEEEEEEEvNT_6ParamsE)
        /*005c*/ 	.word	0x00000000


	//----- nvinfo : EIATTR_REGCOUNT
	.align		4
.L_26:
        /*0060*/ 	.byte	0x04, 0x2f
        /*0062*/ 	.short	(.L_28 - .L_27)
	.align		4
.L_27:
        /*0064*/ 	.word	index@(_ZN7cutlass13device_kernelIN5flash19enable_sm80_to_sm89INS1_16FlashAttnFwdSm80INS1_25CollectiveMainloopFwdSm80ILi8ELi1ELb0EN4cute5tupleIJNS5_1CILi128EEENS7_ILi64EEENS7_ILi256EEEEEELi256ENS_6half_tEfNS_4arch4Sm80ELb0ELb1ELb1ELb1ELb0ELb0ELb1ELb1EEENS1_21CollectiveEpilogueFwdINS6_IJS8_SA_S9_EEENS6_IJNS7_ILi1EEESI_SI_EEESC_SE_Li256ELb1ELb1ELb1ELb0EEENS1_36VarlenDynamicPersistentTileSchedulerILi128ELi64ELi256ELi256ELb1ELb1ELb0ELb1ELb0ELb1EEEEEEEEEvNT_6ParamsE)
        /*0068*/ 	.word	0x00000004


	//----- nvinfo : EIATTR_FRAME_SIZE
	.align		4
.L_28:
        /*006c*/ 	.byte	0x04, 0x11
        /*006e*/ 	.short	(.L_30 - .L_29)
	.align		4
.L_29:
        /*0070*/ 	.word	index@(_ZN7cutlass13device_kernelIN5flash19enable_sm80_to_sm89INS1_16FlashAttnFwdSm80INS1_25CollectiveMainloopFwdSm80ILi8ELi1ELb0EN4cute5tupleIJNS5_1CILi128EEENS7_ILi64EEENS7_ILi256EEEEEELi256ENS_6half_tEfNS_4arch4Sm80ELb0ELb1ELb1ELb1ELb0ELb0ELb1ELb1EEENS1_21CollectiveEpilogueFwdINS6_IJS8_SA_S9_EEENS6_IJNS7_ILi1EEESI_SI_EEESC_SE_Li256ELb1ELb1ELb1ELb0EEENS1_36VarlenDynamicPersistentTileSchedulerILi128ELi64ELi256ELi256ELb1ELb1ELb0ELb1ELb0ELb1EEEEEEEEEvNT_6ParamsE)
        /*0074*/ 	.word	0x00000000


	//----- nvinfo : EIATTR_REGCOUNT
	.align		4
.L_30:
        /*0078*/ 	.byte	0x04, 0x2f
        /*007a*/ 	.short	(.L_32 - .L_31)
	.align		4
.L_31:
        /*007c*/ 	.word	index@(_ZN7cutlass13device_kernelIN5flash19enable_sm80_to_sm89INS1_16FlashAttnFwdSm80INS1_25CollectiveMainloopFwdSm80ILi8ELi1ELb0EN4cute5tupleIJNS5_1CILi128EEENS7_ILi64EEENS7_ILi256EEEEEELi256ENS_6half_tEfNS_4arch4Sm80ELb0ELb1ELb1ELb0ELb0ELb0ELb1ELb1EEENS1_21CollectiveEpilogueFwdINS6_IJS8_SA_S9_EEENS6_IJNS7_ILi1EEESI_SI_EEESC_SE_Li256ELb0ELb1ELb1ELb0EEENS1_19SingleTileSchedulerILb0ELb1ELb1ELi128EEEEEEEEEvNT_6ParamsE)
        /*0080*/ 	.word	0x00000004


	//----- nvinfo : EIATTR_FRAME_SIZE
	.align		4
.L_32:
        /*0084*/ 	.byte	0x04, 0x11
        /*0086*/ 	.short	(.L_34 - .L_33)
	.align		4
.L_33:
        /*0088*/ 	.word	index@(_ZN7cutlass13device_kernelIN5flash19enable_sm80_to_sm89INS1_16FlashAttnFwdSm80INS1_25CollectiveMainloopFwdSm80ILi8ELi1ELb0EN4cute5tupleIJNS5_1CILi128EEENS7_ILi64EEENS7_ILi256EEEEEELi256ENS_6half_tEfNS_4arch4Sm80ELb0ELb1ELb1ELb0ELb0ELb0ELb1ELb1EEENS1_21CollectiveEpilogueFwdINS6_IJS8_SA_S9_EEENS6_IJNS7_ILi1EEESI_SI_EEESC_SE_Li256ELb0ELb1ELb1ELb0EEENS1_19SingleTileSchedulerILb0ELb1ELb1ELi128EEEEEEEEEvNT_6ParamsE)
        /*008c*/ 	.word	0x00000000


	//----- nvinfo : EIATTR_REGCOUNT
	.align		4
.L_34:
        /*0090*/ 	.byte	0x04, 0x2f
        /*0092*/ 	.short	(.L_36 - .L_35)
	.align		4
.L_35:
        /*0094*/ 	.word	index@(_ZN7cutlass13device_kernelIN5flash19enable_sm80_to_sm89INS1_16FlashAttnFwdSm80INS1_25CollectiveMainloopFwdSm80ILi8ELi1ELb0EN4cute5tupleIJNS5_1CILi128EEENS7_ILi48EEENS7_ILi256EEEEEELi256ENS_6half_tEfNS_4arch4Sm80ELb0ELb0ELb1ELb1ELb0ELb1ELb1ELb1EEENS1_21CollectiveEpilogueFwdINS6_IJS8_SA_S9_EEENS6_IJNS7_ILi1EEESI_SI_EEESC_SE_Li256ELb1ELb1ELb1ELb0EEENS1_36VarlenDynamicPersistentTileSchedulerILi128ELi48ELi256ELi256ELb1ELb1ELb0ELb0ELb1ELb1EEEEEEEEEvNT_6ParamsE)
        /*0098*/ 	.word	0x00000004


	//----- nvinfo : EIATTR_FRAME_SIZE
	.align		4
.L_36:
        /*009c*/ 	.byte	0x04, 0x11
        /*009e*/ 	.short	(.L_38 - .L_37)
	.align		4
.L_37:
        /*00a0*/ 	.word	index@(_ZN7cutlass13device_kernelIN5flash19enable_sm80_to_sm89INS1_16FlashAttnFwdSm80INS1_25CollectiveMainloopFwdSm80ILi8ELi1ELb0EN4cute5tupleIJNS5_1CILi128EEENS7_ILi48EEENS7_ILi256EEEEEELi256ENS_6half_tEfNS_4arch4Sm80ELb0ELb0ELb1ELb1ELb0ELb1ELb1ELb1EEENS1_21CollectiveEpilogueFwdINS6_IJS8_SA_S9_EEENS6_IJNS7_ILi1EEESI_SI_EEESC_SE_Li256ELb1ELb1ELb1ELb0EEENS1_36VarlenDynamicPersistentTileSchedulerILi128ELi48ELi256ELi256ELb1ELb1ELb0ELb0ELb1ELb1EEEEEEEEEvNT_6ParamsE)
        /*00a4*/ 	.word	0x00000000


	//----- nvinfo : EIATTR_REGCOUNT
	.align		4
.L_38:
        /*00a8*/ 	.byte	0x04, 0x2f
        /*00aa*/ 	.short	(.L_40 - .L_39)
	.align		4
.L_39:
        /*00ac*/ 	.word	index@(_ZN7cutlass13device_kernelIN5flash19enable_sm80_to_sm89INS1_16FlashAttnFwdSm80INS1_25CollectiveMainloopFwdSm80ILi8ELi1ELb0EN4cute5tupleIJNS5_1CILi128EEENS7_ILi64EEENS7_ILi256EEEEEELi256ENS_6half_tEfNS_4arch4Sm80ELb0ELb0ELb1ELb1ELb0ELb0ELb1ELb1EEENS1_21CollectiveEpilogueFwdINS6_IJS8_SA_S9_EEENS6_IJNS7_ILi1EEESI_SI_EEESC_SE_Li256ELb1ELb1ELb1ELb0EEENS1_36VarlenDynamicPersistentTileSchedulerILi128ELi64ELi256ELi256ELb1ELb1ELb0ELb0ELb1ELb1EEEEEEEEEvNT_6ParamsE)
        /*00b0*/ 	.word	0x00000004


	//----- nvinfo : EIATTR_FRAME_SIZE
	.align		4
.L_40:
        /*00b4*/ 	.byte	0x04, 0x11
        /*00b6*/ 	.short	(.L_42 - .L_41)
	.align		4
.L_41:
        /*00b8*/ 	.word	index@(_ZN7cutlass13device_kernelIN5flash19enable_sm80_to_sm89INS1_16FlashAttnFwdSm80INS1_25CollectiveMainloopFwdSm80ILi8ELi1ELb0EN4cute5tupleIJNS5_1CILi128EEENS7_ILi64EEENS7_ILi256EEEEEELi256ENS_6half_tEfNS_4arch4Sm80ELb0ELb0ELb1ELb1ELb0ELb0ELb1ELb1EEENS1_21CollectiveEpilogueFwdINS6_IJS8_SA_S9_EEENS6_IJNS7_ILi1EEESI_SI_EEESC_SE_Li256ELb1ELb1ELb1ELb0EEENS1_36VarlenDynamicPersistentTileSchedulerILi128ELi64ELi256ELi256ELb1ELb1ELb0ELb0ELb1ELb1EEEEEEEEEvNT_6ParamsE)
        /*00bc*/ 	.word	0x00000000


	//----- nvinfo : EIATTR_REGCOUNT
	.align		4
.L_42:
        /*00c0*/ 	.byte	0x04, 0x2f
        /*00c2*/ 	.short	(.L_44 - .L_43)
	.align		4
.L_43:
        /*00c4*/ 	.word	index@(_ZN7cutlass13device_kernelIN5flash19enable_sm80_to_sm89INS1_16FlashAttnFwdSm80INS1_25CollectiveMainloopFwdSm80ILi8ELi1ELb0EN4cute5tupleIJNS5_1CILi128EEENS7_ILi96EEENS7_ILi256EEEEEELi256ENS_6half_tEfNS_4arch4Sm80ELb0ELb0ELb1ELb0ELb0ELb0ELb1ELb1EEENS1_21CollectiveEpilogueFwdINS6_IJS8_SA_S9_EEENS6_IJNS7_ILi1EEESI_SI_EEESC_SE_Li256ELb0ELb1ELb1ELb0EEENS1_19SingleTileSchedulerILb0ELb1ELb1ELi128EEEEEEEEEvNT_6ParamsE)
        /*00c8*/ 	.word	0x00000004


	//----- nvinfo : EIATTR_FRAME_SIZE
	.align		4
.L_44:
        /*00cc*/ 	.byte	0x04, 0x11
        /*00ce*/ 	.short	(.L_46 - .L_45)
	.align		4
.L_45:
        /*00d0*/ 	.word	index@(_ZN7cutlass13device_kernelIN5flash19enable_sm80_to_sm89INS1_16FlashAttnFwdSm80INS1_25CollectiveMainloopFwdSm80ILi8ELi1ELb0EN4cute5tupleIJNS5_1CILi128EEENS7_ILi96EEENS7_ILi256EEEEEELi256ENS_6half_tEfNS_4arch4Sm80ELb0ELb0ELb1ELb0ELb0ELb0ELb1ELb1EEENS1_21CollectiveEpilogueFwdINS6_IJS8_SA_S9_EEENS6_IJNS7_ILi1EEESI_SI_EEESC_SE_Li256ELb0ELb1ELb1ELb0EEENS1_19SingleTileSchedulerILb0ELb1ELb1ELi128EEEEEEEEEvNT_6ParamsE)
        /*00d4*/ 	.word	0x00000000


	//----- nvinfo : EIATTR_REGCOUNT
	.align		4
.L_46:
        /*00d8*/ 	.byte	0x04, 0x2f
        /*00da*/ 	.short	(.L_48 - .L_47)
	.align		4
.L_47:
        /*00dc*/ 	.word	index@(_ZN7cutlass13device_kernelIN5flash19enable_sm80_to_sm89INS1_16FlashAttnFwdSm80INS1_25CollectiveMainloopFwdSm80ILi8ELi1ELb0EN4cute5tupleIJNS5_1CILi128EEENS7_ILi32EEENS7_ILi256EEEEEELi256ENS_6half_tEfNS_4arch4Sm80ELb1ELb0ELb1ELb1ELb0ELb1ELb1ELb1EEENS1_21CollectiveEpilogueFwdINS6_IJS8_SA_S9_EEENS6_IJNS7_ILi1EEESI_SI_EEESC_SE_Li256ELb1ELb1ELb1ELb0EEENS1_36VarlenDynamicPersistentTileSchedulerILi128ELi32ELi256ELi256ELb1ELb1ELb0ELb1ELb1ELb1EEEEEEEEEvNT_6ParamsE)
        /*00e0*/ 	.word	0x00000004


	//----- nvinfo : EIATTR_FRAME_SIZE
	.align		4
.L_48:
        /*00e4*/ 	.byte	0x04, 0x11
        /*00e6*/ 	.short	(.L_50 - .L_49)
	.align		4
.L_49:
        /*00e8*/ 	.word	index@(_ZN7cutlass13device_kernelIN5flash19enable_sm80_to_sm89INS1_16FlashAttnFwdSm80INS1_25CollectiveMainloopFwdSm80ILi8ELi1ELb0EN4cute5tupleIJNS5_1CILi128EEENS7_ILi32EEENS7_ILi256EEEEEELi256ENS_6half_tEfNS_4arch4Sm80ELb1ELb0ELb1ELb1ELb0ELb1ELb1ELb1EEENS1_21CollectiveEpilogueFwdINS6_IJS8_SA_S9_EEENS6_IJNS7_ILi1EEESI_SI_EEESC_SE_Li256ELb1ELb1ELb1ELb0EEENS1_36VarlenDynamicPersistentTileSchedulerILi128ELi32ELi256ELi256ELb1ELb1ELb0ELb1ELb1ELb1EEEEEEEEEvNT_6ParamsE)
        /*00ec*/ 	.word	0x00000000


	//----- nvinfo : EIATTR_REGCOUNT
	.align		4
.L_50:
        /*00f0*/ 	.byte	0x04, 0x2f
        /*00f2*/ 	.short	(.L_52 - .L_51)
	.align		4
.L_51:
        /*00f4*/ 	.word	index@(_ZN7cutlass13device_kernelIN5flash19enable_sm80_to_sm89INS1_16FlashAttnFwdSm80INS1_25CollectiveMainloopFwdSm80ILi8ELi1ELb1EN4cute5tupleIJNS5_1CILi128EEENS7_ILi48EEENS7_ILi256EEEEEELi256ENS_6half_tEfNS_4arch4Sm80ELb1ELb0ELb1ELb1ELb0ELb0ELb1ELb1EEENS1_21CollectiveEpilogueFwdINS6_IJS8_SA_S9_EEENS6_IJNS7_ILi1EEESI_SI_EEESC_SE_Li256ELb1ELb1ELb1ELb0EEENS1_36VarlenDynamicPersistentTileSchedulerILi128ELi48ELi256ELi256ELb1ELb1ELb0ELb1ELb1ELb1EEEEEEEEEvNT_6ParamsE)
        /*00f8*/ 	.word	0x00000004


	//----- nvinfo : EIATTR_FRAME_SIZE
	.align		4
.L_52:
        /*00fc*/ 	.byte	0x04, 0x11
        /*00fe*/ 	.short	(.L_54 - .L_53)
	.align		4
.L_53:
        /*0100*/ 	.word	index@(_ZN7cutlass13device_kernelIN5flash19enable_sm80_to_sm89INS1_16FlashAttnFwdSm80INS1_25CollectiveMainloopFwdSm80ILi8ELi1ELb1EN4cute5tupleIJNS5_1CILi128EEENS7_ILi48EEENS7_ILi256EEEEEELi256ENS_6half_tEfNS_4arch4Sm80ELb1ELb0ELb1ELb1ELb0ELb0ELb1ELb1EEENS1_21CollectiveEpilogueFwdINS6_IJS8_SA_S9_EEENS6_IJNS7_ILi1EEESI_SI_EEESC_SE_Li256ELb1ELb1ELb1ELb0EEENS1_36VarlenDynamicPersistentTileSchedulerILi128ELi48ELi256ELi256ELb1ELb1ELb0ELb1ELb1ELb1EEEEEEEEEvNT_6ParamsE)
        /*0104*/ 	.word	0x00000000


	//----- nvinfo : EIATTR_REGCOUNT
	.align		4
.L_54:
        /*0108*/ 	.byte	0x04, 0x2f
        /*010a*/ 	.short	(.L_56 - .L_55)
	.align		4
.L_55:
        /*010c*/ 	.word	index@(_ZN7cutlass13device_kernelIN5flash19enable_sm80_to_sm89INS1_16FlashAttnFwdSm80INS1_25CollectiveMainloopFwdSm80ILi8ELi1ELb1EN4cute5tupleIJNS5_1CILi128EEENS7_ILi64EEENS7_ILi256EEEEEELi256ENS_6half_tEfNS_4arch4Sm80ELb1ELb0ELb1ELb0ELb0ELb0ELb1ELb1EEENS1_21CollectiveEpilogueFwdINS6_IJS8_SA_S9_EEENS6_IJNS7_ILi1EEESI_SI_EEESC_SE_Li256ELb0ELb1ELb1ELb0EEENS1_30DynamicPersistentTileSchedulerILi256ELi256ELb1ELb1ELb0EEEEEEEEEvNT_6ParamsE)
        /*0110*/ 	.word	0x00000004


	//----- nvinfo : EIATTR_FRAME_SIZE
	.align		4
.L_56:
        /*0114*/ 	.byte	0x04, 0x11
        /*0116*/ 	.short	(.L_58 - .L_57)
	.align		4
.L_57:
        /*0118*/ 	.word	index@(_ZN7cutlass13device_kernelIN5flash19enable_sm80_to_sm89INS1_16FlashAttnFwdSm80INS1_25CollectiveMainloopFwdSm80ILi8ELi1ELb1EN4cute5tupleIJNS5_1CILi128EEENS7_ILi64EEENS7_ILi256EEEEEELi256ENS_6half_tEfNS_4arch4Sm80ELb1ELb0ELb1ELb0ELb0ELb0ELb1ELb1EEENS1_21CollectiveEpilogueFwdINS6_IJS8_SA_S9_EEENS6_IJNS7_ILi1EEESI_SI_EEESC_SE_Li256ELb0ELb1ELb1ELb0EEENS1_30DynamicPersistentTileSchedulerILi256ELi256ELb1ELb1ELb0EEEEEEEEEvNT_6ParamsE)
        /*011c*/ 	.word	0x00000000


	//----- nvinfo : EIATTR_REGCOUNT
	.align		4
.L_58:
        /*0120*/ 	.byte	0x04, 0x2f
        /*0122*/ 	.short	(.L_60 - .L_59)
	.align		4
.L_59:
        /*0124*/ 	.word	index@(_ZN7cutlass13device_kernelIN5flash19enable_sm80_to_sm89INS1_16FlashAttnFwdSm80INS1_25CollectiveMainloopFwdSm80ILi8ELi1ELb0EN4cute5tupleIJNS5_1CILi128EEENS7_ILi32EEENS7_ILi256EEEEEELi256ENS_6half_tEfNS_4arch4Sm80ELb0ELb1ELb1ELb1ELb0ELb1ELb1ELb1EEENS1_21CollectiveEpilogueFwdINS6_IJS8_SA_S9_EEENS6_IJNS7_ILi1EEESI_SI_EEESC_SE_Li256ELb1ELb1ELb1ELb0EEENS1_36VarlenDynamicPersistentTileSchedulerILi128ELi32ELi256ELi256ELb1ELb1ELb0ELb1ELb0ELb1EEEEEEEEEvNT_6ParamsE)
        /*0128*/ 	.word	0x00000004


	//----- nvinfo : EIATTR_FRAME_SIZE
	.align		4
.L_60:
        /*012c*/ 	.byte	0x04, 0x11
        /*012e*/ 	.short	(.L_62 - .L_61)
	.align		4
.L_61:
        /*0130*/ 	.word	index@(_ZN7cutlass13device_kernelIN5flash19enable_sm80_to_sm89INS1_16FlashAttnFwdSm80INS1_25CollectiveMainloopFwdSm80ILi8ELi1ELb0EN4cute5tupleIJNS5_1CILi128EEENS7_ILi32EEENS7_ILi256EEEEEELi256ENS_6half_tEfNS_4arch4Sm80ELb0ELb1ELb1ELb1ELb0ELb1ELb1ELb1EEENS1_21CollectiveEpilogueFwdINS6_IJS8_SA_S9_EEENS6_IJNS7_ILi1EEESI_SI_EEESC_SE_Li256ELb1ELb1ELb1ELb0EEENS1_36VarlenDynamicPersistentTileSchedulerILi128ELi32ELi256ELi256ELb1ELb1ELb0ELb1ELb0ELb1EEEEEEEEEvNT_6ParamsE)
        /*0134*/ 	.word	0x00000000


	//----- nvinfo : EIATTR_REGCOUNT
	.align		4
.L_62:
        /*0138*/ 	.byte	0x04, 0x2f
        /*013a*/ 	.short	(.L_64 - .L_63)
	.align		4
.L_63:
        /*013c*/ 	.word	index@(_ZN7cutlass13device_kernelIN5flash19enable_sm80_to_sm89INS1_16FlashAttnFwdSm80INS1_25CollectiveMainloopFwdSm80ILi8ELi1ELb1EN4cute5tupleIJNS5_1CILi128EEENS7_ILi48EEENS7_ILi256EEEEEELi256ENS_6half_tEfNS_4arch4Sm80ELb0ELb1ELb1ELb1ELb0ELb0ELb1ELb1EEENS1_21CollectiveEpilogueFwdINS6_IJS8_SA_S9_EEENS6_IJNS7_ILi1EEESI_SI_EEESC_SE_Li256ELb1ELb1ELb1ELb0EEENS1_36VarlenDynamicPersistentTileSchedulerILi128ELi48ELi256ELi256ELb1ELb1ELb0ELb1ELb0ELb1EEEEEEEEEvNT_6ParamsE)
        /*0140*/ 	.word	0x00000004


	//----- nvinfo : EIATTR_FRAME_SIZE
	.align		4
.L_64:
        /*0144*/ 	.byte	0x04, 0x11
        /*0146*/ 	.short	(.L_66 - .L_65)
	.align		4
.L_65:
        /*0148*/ 	.word	index@(_ZN7cutlass13device_kernelIN5flash19enable_sm80_to_sm89INS1_16FlashAttnFwdSm80INS1_25CollectiveMainloopFwdSm80ILi8ELi1ELb1EN4cute5tupleIJNS5_1CILi128EEENS7_ILi48EEENS7_ILi256EEEEEELi256ENS_6half_tEfNS_4arch4Sm80ELb0ELb1ELb1ELb1ELb0ELb0ELb1ELb1EEENS1_21CollectiveEpilogueFwdINS6_IJS8_SA_S9_EEENS6_IJNS7_ILi1EEESI_SI_EEESC_SE_Li256ELb1ELb1ELb1ELb0EEENS1_36VarlenDynamicPersistentTileSchedulerILi128ELi48ELi256ELi256ELb1ELb1ELb0ELb1ELb0ELb1EEEEEEEEEvNT_6ParamsE)
        /*014c*/ 	.word	0x00000000


	//----- nvinfo : EIATTR_REGCOUNT
	.align		4
.L_66:
        /*0150*/ 	.byte	0x04, 0x2f
        /*0152*/ 	.short	(.L_68 - .L_67)
	.align		4
.L_67:
        /*0154*/ 	.word	index@(_ZN7cutlass13device_kernelIN5flash19enable_sm80_to_sm89INS1_16FlashAttnFwdSm80INS1_25CollectiveMainloopFwdSm80ILi8ELi1ELb1EN4cute5tupleIJNS5_1CILi128EEENS7_ILi48EEENS7_ILi256EEEEEELi256ENS_6half_tEfNS_4arch4Sm80ELb0ELb1ELb1ELb0ELb0ELb0ELb1ELb1EEENS1_21CollectiveEpilogueFwdINS6_IJS8_SA_S9_EEENS6_IJNS7_ILi1EEESI_SI_EEESC_SE_Li256ELb0ELb1ELb1ELb0EEENS1_19SingleTileSchedulerILb0ELb1ELb1ELi128EEEEEEEEEvNT_6ParamsE)
        /*0158*/ 	.word	0x00000004


	//----- nvinfo : EIATTR_FRAME_SIZE
	.align		4
.L_68:
        /*015c*/ 	.byte	0x04, 0x11
        /*015e*/ 	.short	(.L_70 - .L_69)
	.align		4
.L_69:
        /*0160*/ 	.word	index@(_ZN7cutlass13device_kernelIN5flash19enable_sm80_to_sm89INS1_16FlashAttnFwdSm80INS1_25CollectiveMainloopFwdSm80ILi8ELi1ELb1EN4cute5tupleIJNS5_1CILi128EEENS7_ILi48EEENS7_ILi256EEEEEELi256ENS_6half_tEfNS_4arch4Sm80ELb0ELb1ELb1ELb0ELb0ELb0ELb1ELb1EEENS1_21CollectiveEpilogueFwdINS6_IJS8_SA_S9_EEENS6_IJNS7_ILi1EEESI_SI_EEESC_SE_Li256ELb0ELb1ELb1ELb0EEENS1_19SingleTileSchedulerILb0ELb1ELb1ELi128EEEEEEEEEvNT_6ParamsE)
        /*0164*/ 	.word	0x00000000


	//----- nvinfo : EIATTR_REGCOUNT
	.align		4
.L_70:
        /*0168*/ 	.byte	0x04, 0x2f
        /*016a*/ 	.short	(.L_72 - .L_71)
	.align		4
.L_71:
        /*016c*/ 	.word	index@(_ZN7cutlass13device_kernelIN5flash19enable_sm80_to_sm89INS1_16FlashAttnFwdSm80INS1_25CollectiveMainloopFwdSm80ILi8ELi1ELb0EN4cute5tupleIJNS5_1CILi128EEENS7_ILi32EEENS7_ILi256EEEEEELi256ENS_6half_tEfNS_4arch4Sm80ELb0ELb0ELb1ELb1ELb0ELb1ELb1ELb1EEENS1_21CollectiveEpilogueFwdINS6_IJS8_SA_S9_EEENS6_IJNS7_ILi1EEESI_SI_EEESC_SE_Li256ELb1ELb1ELb1ELb0EEENS1_36VarlenDynamicPersistentTileSchedulerILi128ELi32ELi256ELi256ELb1ELb1ELb0ELb0ELb1ELb1EEEEEEEEEvNT_6ParamsE)
        /*0170*/ 	.word	0x00000004


	//----- nvinfo : EIATTR_FRAME_SIZE
	.align		4
.L_72:
        /*0174*/ 	.byte	0x04, 0x11
        /*0176*/ 	.short	(.L_74 - .L_73)
	.align		4
.L_73:
        /*0178*/ 	.word	index@(_ZN7cutlass13device_kernelIN5flash19enable_sm80_to_sm89INS1_16FlashAttnFwdSm80INS1_25CollectiveMainloopFwdSm80ILi8ELi1ELb0EN4cute5tupleIJNS5_1CILi128EEENS7_ILi32EEENS7_ILi256EEEEEELi256ENS_6half_tEfNS_4arch4Sm80ELb0ELb0ELb1ELb1ELb0ELb1ELb1ELb1EEENS1_21CollectiveEpilogueFwdINS6_IJS8_SA_S9_EEENS6_IJNS7_ILi1EEESI_SI_EEESC_SE_Li256ELb1ELb1ELb1ELb0EEENS1_36VarlenDynamicPersistentTileSchedulerILi128ELi32ELi256ELi256ELb1ELb1ELb0ELb0ELb1ELb1EEEEEEEEEvNT_6ParamsE)
        /*017c*/ 	.word	0x00000000


	//----- nvinfo : EIATTR_REGCOUNT
	.align		4
.L_74:
        /*0180*/ 	.byte	0x04, 0x2f
        /*0182*/ 	.short	(.L_76 - .L_75)
	.align		4
.L_75:
        /*0184*/ 	.word	index@(_ZN7cutlass13device_kernelIN5flash19enable_sm80_to_sm89INS1_16FlashAttnFwdSm80INS1_25CollectiveMainloopFwdSm80ILi8ELi1ELb1EN4cute5tupleIJNS5_1CILi128EEENS7_ILi48EEENS7_ILi256EEEEEELi256ENS_6half_tEfNS_4arch4Sm80ELb0ELb0ELb1ELb1ELb0ELb0ELb1ELb1EEENS1_21CollectiveEpilogueFwdINS6_IJS8_SA_S9_EEENS6_IJNS7_ILi1EEESI_SI_EEESC_SE_Li256ELb1ELb1ELb1ELb0EEENS1_36VarlenDynamicPersistentTileSchedulerILi128ELi48ELi256ELi256ELb1ELb1ELb0ELb0ELb1ELb1EEEEEEEEEvNT_6ParamsE)
        /*0188*/ 	.word	0x00000004


	//----- nvinfo : EIATTR_FRAME_SIZE
	.align		4
.L_76:
        /*018c*/ 	.byte	0x04, 0x11
        /*018e*/ 	.short	(.L_78 - .L_77)
	.align		4
.L_77:
        /*0190*/ 	.word	index@(_ZN7cutlass13device_kernelIN5flash19enable_sm80_to_sm89INS1_16FlashAttnFwdSm80INS1_25CollectiveMainloopFwdSm80ILi8ELi1ELb1EN4cute5tupleIJNS5_1CILi128EEENS7_ILi48EEENS7_ILi256EEEEEELi256ENS_6half_tEfNS_4arch4Sm80ELb0ELb0ELb1ELb1ELb0ELb0ELb1ELb1EEENS1_21CollectiveEpilogueFwdINS6_IJS8_SA_S9_EEENS6_IJNS7_ILi1EEESI_SI_EEESC_SE_Li256ELb1ELb1ELb1ELb0EEENS1_36VarlenDynamicPersistentTileSchedulerILi128ELi48ELi256ELi256ELb1ELb1ELb0ELb0ELb1ELb1EEEEEEEEEvNT_6ParamsE)
        /*0194*/ 	.word	0x00000000


	//----- nvinfo : EIATTR_REGCOUNT
	.align		4
.L_78:
        /*0198*/ 	.byte	0x04, 0x2f
        /*019a*/ 	.short	(.L_80 - .L_79)
	.align		4
.L_79:
        /*019c*/ 	.word	index@(_ZN7cutlass13device_kernelIN5flash19enable_sm80_to_sm89INS1_16FlashAttnFwdSm80INS1_25CollectiveMainloopFwdSm80ILi8ELi1ELb1EN4cute5tupleIJNS5_1CILi128EEENS7_ILi64EEENS7_ILi256EEEEEELi256ENS_6half_tEfNS_4arch4Sm80ELb0ELb0ELb1ELb0ELb0ELb0ELb1ELb1EEENS1_21CollectiveEpilogueFwdINS6_IJS8_SA_S9_EEENS6_IJNS7_ILi1EEESI_SI_EEESC_SE_Li256ELb0ELb1ELb1ELb0EEENS1_19SingleTileSchedulerILb0ELb1ELb1ELi128EEEEEEEEEvNT_6ParamsE)
        /*01a0*/ 	.word	0x00000004


	//----- nvinfo : EIATTR_FRAME_SIZE
	.align		4
.L_80:
        /*01a4*/ 	.byte	0x04, 0x11
        /*01a6*/ 	.short	(.L_82 - .L_81)
	.align		4
.L_81:
        /*01a8*/ 	.word	index@(_ZN7cutlass13device_kernelIN5flash19enable_sm80_to_sm89INS1_16FlashAttnFwdSm80INS1_25CollectiveMainloopFwdSm80ILi8ELi1ELb1EN4cute5tupleIJNS5_1CILi128EEENS7_ILi64EEENS7_ILi256EEEEEELi256ENS_6half_tEfNS_4arch4Sm80ELb0ELb0ELb1ELb0ELb0ELb0ELb1ELb1EEENS1_21CollectiveEpilogueFwdINS6_IJS8_SA_S9_EEENS6_IJNS7_ILi1EEESI_SI_EEESC_SE_Li256ELb0ELb1ELb1ELb0EEENS1_19SingleTileSchedulerILb0ELb1ELb1ELi128EEEEEEEEEvNT_6ParamsE)
        /*01ac*/ 	.word	0x00000000


	//----- nvinfo : EIATTR_MIN_STACK_SIZE
	.align		4
.L_82:
        /*01b0*/ 	.byte	0x04, 0x12
        /*01b2*/ 	.short	(.L_84 - .L_83)
	.align		4
.L_83:
        /*01b4*/ 	.word	index@(_ZN7cutlass13device_kernelIN5flash19enable_sm80_to_sm89INS1_16FlashAttnFwdSm80INS1_25CollectiveMainloopFwdSm80ILi8ELi1ELb1EN4cute5tupleIJNS5_1CILi128EEENS7_ILi64EEENS7_ILi256EEEEEELi256ENS_6half_tEfNS_4arch4Sm80ELb0ELb0ELb1ELb0ELb0ELb0ELb1ELb1EEENS1_21CollectiveEpilogueFwdINS6_IJS8_SA_S9_EEENS6_IJNS7_ILi1EEESI_SI_EEESC_SE_Li256ELb0ELb1ELb1ELb0EEENS1_19SingleTileSchedulerILb0ELb1ELb1ELi128EEEEEEEEEvNT_6ParamsE)
        /*01b8*/ 	.word	0x00000000


	//----- nvinfo : EIATTR_MIN_STACK_SIZE
	.align		4
.L_84:
        /*01bc*/ 	.byte	0x04, 0x12
        /*01be*/ 	.short	(.L_86 - .L_85)
	.align		4
.L_85:
        /*01c0*/ 	.word	index@(_ZN7cutlass13device_kernelIN5flash19enable_sm80_to_sm89INS1_16FlashAttnFwdSm80INS1_25CollectiveMainloopFwdSm80ILi8ELi1ELb1EN4cute5tupleIJNS5_1CILi128EEENS7_ILi48EEENS7_ILi256EEEEEELi256ENS_6half_tEfNS_4arch4Sm80ELb0ELb0ELb1ELb1ELb0ELb0ELb1ELb1EEENS1_21CollectiveEpilogueFwdINS6_IJS8_SA_S9_EEENS6_IJNS7_ILi1EEESI_SI_EEESC_SE_Li256ELb1ELb1ELb1ELb0EEENS1_36VarlenDynamicPersistentTileSchedulerILi128ELi48ELi256ELi256ELb1ELb1ELb0ELb0ELb1ELb1EEEEEEEEEvNT_6ParamsE)
        /*01c4*/ 	.word	0x00000000


	//----- nvinfo : EIATTR_MIN_STACK_SIZE
	.align		4
.L_86:
        /*01c8*/ 	.byte	0x04, 0x12
        /*01ca*/ 	.short	(.L_88 - .L_87)
	.align		4
.L_87:
        /*01cc*/ 	.word	index@(_ZN7cutlass13device_kernelIN5flash19enable_sm80_to_sm89INS1_16FlashAttnFwdSm80INS1_25CollectiveMainloopFwdSm80ILi8ELi1ELb0EN4cute5tupleIJNS5_1CILi128EEENS7_ILi32EEENS7_ILi256EEEEEELi256ENS_6half_tEfNS_4arch4Sm80ELb0ELb0ELb1ELb1ELb0ELb1ELb1ELb1EEENS1_21CollectiveEpilogueFwdINS6_IJS8_SA_S9_EEENS6_IJNS7_ILi1EEESI_SI_EEESC_SE_Li256ELb1ELb1ELb1ELb0EEENS1_36VarlenDynamicPersistentTileSchedulerILi128ELi32ELi256ELi256ELb1ELb1ELb0ELb0ELb1ELb1EEEEEEEEEvNT_6ParamsE)
        /*01d0*/ 	.word	0x00000000


	//----- nvinfo : EIATTR_MIN_STACK_SIZE
	.align		4
.L_88:
        /*01d4*/ 	.byte	0x04, 0x12
        /*01d6*/ 	.short	(.L_90 - .L_89)
	.align		4
.L_89:
        /*01d8*/ 	.word	index@(_ZN7cutlass13device_kernelIN5flash19enable_sm80_to_sm89INS1_16FlashAttnFwdSm80INS1_25CollectiveMainloopFwdSm80ILi8ELi1ELb1EN4cute5tupleIJNS5_1CILi128EEENS7_ILi48EEENS7_ILi256EEEEEELi256ENS_6half_tEfNS_4arch4Sm80ELb0ELb1ELb1ELb0ELb0ELb0ELb1ELb1EEENS1_21CollectiveEpilogueFwdINS6_IJS8_SA_S9_EEENS6_IJNS7_ILi1EEESI_SI_EEESC_SE_Li256ELb0ELb1ELb1ELb0EEENS1_19SingleTileSchedulerILb0ELb1ELb1ELi128EEEEEEEEEvNT_6ParamsE)
        /*01dc*/ 	.word	0x00000000


	//----- nvinfo : EIATTR_MIN_STACK_SIZE
	.align		4
.L_90:
        /*01e0*/ 	.byte	0x04, 0x12
        /*01e2*/ 	.short	(.L_92 - .L_91)
	.align		4
.L_91:
        /*01e4*/ 	.word	index@(_ZN7cutlass13device_kernelIN5flash19enable_sm80_to_sm89INS1_16FlashAttnFwdSm80INS1_25CollectiveMainloopFwdSm80ILi8ELi1ELb1EN4cute5tupleIJNS5_1CILi128EEENS7_ILi48EEENS7_ILi256EEEEEELi256ENS_6half_tEfNS_4arch4Sm80ELb0ELb1ELb1ELb1ELb0ELb0ELb1ELb1EEENS1_21CollectiveEpilogueFwdINS6_IJS8_SA_S9_EEENS6_IJNS7_ILi1EEESI_SI_EEESC_SE_Li256ELb1ELb1ELb1ELb0EEENS1_36VarlenDynamicPersistentTileSchedulerILi128ELi48ELi256ELi256ELb1ELb1ELb0ELb1ELb0ELb1EEEEEEEEEvNT_6ParamsE)
        /*01e8*/ 	.word	0x00000000


	//----- nvinfo : EIATTR_MIN_STACK_SIZE
	.align		4
.L_92:
        /*01ec*/ 	.byte	0x04, 0x12
        /*01ee*/ 	.short	(.L_94 - .L_93)
	.align		4
.L_93:
        /*01f0*/ 	.word	index@(_ZN7cutlass13device_kernelIN5flash19enable_sm80_to_sm89INS1_16FlashAttnFwdSm80INS1_25CollectiveMainloopFwdSm80ILi8ELi1ELb0EN4cute5tupleIJNS5_1CILi128EEENS7_ILi32EEENS7_ILi256EEEEEELi256ENS_6half_tEfNS_4arch4Sm80ELb0ELb1ELb1ELb1ELb0ELb1ELb1ELb1EEENS1_21CollectiveEpilogueFwdINS6_IJS8_SA_S9_EEENS6_IJNS7_ILi1EEESI_SI_EEESC_SE_Li256ELb1ELb1ELb1ELb0EEENS1_36VarlenDynamicPersistentTileSchedulerILi128ELi32ELi256ELi256ELb1ELb1ELb0ELb1ELb0ELb1EEEEEEEEEvNT_6ParamsE)
        /*01f4*/ 	.word	0x00000000


	//----- nvinfo : EIATTR_MIN_STACK_SIZE
	.align		4
.L_94:
        /*01f8*/ 	.byte	0x04, 0x12
        /*01fa*/ 	.short	(.L_96 - .L_95)
	.align		4
.L_95:
        /*01fc*/ 	.word	index@(_ZN7cutlass13device_kernelIN5flash19enable_sm80_to_sm89INS1_16FlashAttnFwdSm80INS1_25CollectiveMainloopFwdSm80ILi8ELi1ELb1EN4cute5tupleIJNS5_1CILi128EEENS7_ILi64EEENS7_ILi256EEEEEELi256ENS_6half_tEfNS_4arch4Sm80ELb1ELb0ELb1ELb0ELb0ELb0ELb1ELb1EEENS1_21CollectiveEpilogueFwdINS6_IJS8_SA_S9_EEENS6_IJNS7_ILi1EEESI_SI_EEESC_SE_Li256ELb0ELb1ELb1ELb0EEENS1_30DynamicPersistentTileSchedulerILi256ELi256ELb1ELb1ELb0EEEEEEEEEvNT_6ParamsE)
        /*0200*/ 	.word	0x00000000


	//----- nvinfo : EIATTR_MIN_STACK_SIZE
	.align		4
.L_96:
        /*0204*/ 	.byte	0x04, 0x12
        /*0206*/ 	.short	(.L_98 - .L_97)
	.align		4
.L_97:
        /*0208*/ 	.word	index@(_ZN7cutlass13device_kernelIN5flash19enable_sm80_to_sm89INS1_16FlashAttnFwdSm80INS1_25CollectiveMainloopFwdSm80ILi8ELi1ELb1EN4cute5tupleIJNS5_1CILi128EEENS7_ILi48EEENS7_ILi256EEEEEELi256ENS_6half_tEfNS_4arch4Sm80ELb1ELb0ELb1ELb1ELb0ELb0ELb1ELb1EEENS1_21CollectiveEpilogueFwdINS6_IJS8_SA_S9_EEENS6_IJNS7_ILi1EEESI_SI_EEESC_SE_Li256ELb1ELb1ELb1ELb0EEENS1_36VarlenDynamicPersistentTileSchedulerILi128ELi48ELi256ELi256ELb1ELb1ELb0ELb1ELb1ELb1EEEEEEEEEvNT_6ParamsE)
        /*020c*/ 	.word	0x00000000


	//----- nvinfo : EIATTR_MIN_STACK_SIZE
	.align		4
.L_98:
        /*0210*/ 	.byte	0x04, 0x12
        /*0212*/ 	.short	(.L_100 - .L_99)
	.align		4
.L_99:
        /*0214*/ 	.word	index@(_ZN7cutlass13device_kernelIN5flash19enable_sm80_to_sm89INS1_16FlashAttnFwdSm80INS1_25CollectiveMainloopFwdSm80ILi8ELi1ELb0EN4cute5tupleIJNS5_1CILi128EEENS7_ILi32EEENS7_ILi256EEEEEELi256ENS_6half_tEfNS_4arch4Sm80ELb1ELb0ELb1ELb1ELb0ELb1ELb1ELb1EEENS1_21CollectiveEpilogueFwdINS6_IJS8_SA_S9_EEENS6_IJNS7_ILi1EEESI_SI_EEESC_SE_Li256ELb1ELb1ELb1ELb0EEENS1_36VarlenDynamicPersistentTileSchedulerILi128ELi32ELi256ELi256ELb1ELb1ELb0ELb1ELb1ELb1EEEEEEEEEvNT_6ParamsE)
        /*0218*/ 	.word	0x00000000


	//----- nvinfo : EIATTR_MIN_STACK_SIZE
	.align		4
.L_100:
        /*021c*/ 	.byte	0x04, 0x12
        /*021e*/ 	.short	(.L_102 - .L_101)
	.align		4
.L_101:
        /*0220*/ 	.word	index@(_ZN7cutlass13device_kernelIN5flash19enable_sm80_to_sm89INS1_16FlashAttnFwdSm80INS1_25CollectiveMainloopFwdSm80ILi8ELi1ELb0EN4cute5tupleIJNS5_1CILi128EEENS7_ILi96EEENS7_ILi256EEEEEELi256ENS_6half_tEfNS_4arch4Sm80ELb0ELb0ELb1ELb0ELb0ELb0ELb1ELb1EEENS1_21CollectiveEpilogueFwdINS6_IJS8_SA_S9_EEENS6_IJNS7_ILi1EEESI_SI_EEESC_SE_Li256ELb0ELb1ELb1ELb0EEENS1_19SingleTileSchedulerILb0ELb1ELb1ELi128EEEEEEEEEvNT_6ParamsE)
        /*0224*/ 	.word	0x00000000


	//----- nvinfo : EIATTR_MIN_STACK_SIZE
	.align		4
.L_102:
        /*0228*/ 	.byte	0x04, 0x12
        /*022a*/ 	.short	(.L_104 - .L_103)
	.align		4
.L_103:
        /*022c*/ 	.word	index@(_ZN7cutlass13device_kernelIN5flash19enable_sm80_to_sm89INS1_16FlashAttnFwdSm80INS1_25CollectiveMainloopFwdSm80ILi8ELi1ELb0EN4cute5tupleIJNS5_1CILi128EEENS7_ILi64EEENS7_ILi256EEEEEELi256ENS_6half_tEfNS_4arch4Sm80ELb0ELb0ELb1ELb1ELb0ELb0ELb1ELb1EEENS1_21CollectiveEpilogueFwdINS6_IJS8_SA_S9_EEENS6_IJNS7_ILi1EEESI_SI_EEESC_SE_Li256ELb1ELb1ELb1ELb0EEENS1_36VarlenDynamicPersistentTileSchedulerILi128ELi64ELi256ELi256ELb1ELb1ELb0ELb0ELb1ELb1EEEEEEEEEvNT_6ParamsE)
        /*0230*/ 	.word	0x00000000


	//----- nvinfo : EIATTR_MIN_STACK_SIZE
	.align		4
.L_104:
        /*0234*/ 	.byte	0x04, 0x12
        /*0236*/ 	.short	(.L_106 - .L_105)
	.align		4
.L_105:
        /*0238*/ 	.word	index@(_ZN7cutlass13device_kernelIN5flash19enable_sm80_to_sm89INS1_16FlashAttnFwdSm80INS1_25CollectiveMainloopFwdSm80ILi8ELi1ELb0EN4cute5tupleIJNS5_1CILi128EEENS7_ILi48EEENS7_ILi256EEEEEELi256ENS_6half_tEfNS_4arch4Sm80ELb0ELb0ELb1ELb1ELb0ELb1ELb1ELb1EEENS1_21CollectiveEpilogueFwdINS6_IJS8_SA_S9_EEENS6_IJNS7_ILi1EEESI_SI_EEESC_SE_Li256ELb1ELb1ELb1ELb0EEENS1_36VarlenDynamicPersistentTileSchedulerILi128ELi48ELi256ELi256ELb1ELb1ELb0ELb0ELb1ELb1EEEEEEEEEvNT_6ParamsE)
        /*023c*/ 	.word	0x00000000


	//----- nvinfo : EIATTR_MIN_STACK_SIZE
	.align		4
.L_106:
        /*0240*/ 	.byte	0x04, 0x12
        /*0242*/ 	.short	(.L_108 - .L_107)
	.align		4
.L_107:
        /*0244*/ 	.word	index@(_ZN7cutlass13device_kernelIN5flash19enable_sm80_to_sm89INS1_16FlashAttnFwdSm80INS1_25CollectiveMainloopFwdSm80ILi8ELi1ELb0EN4cute5tupleIJNS5_1CILi128EEENS7_ILi64EEENS7_ILi256EEEEEELi256ENS_6half_tEfNS_4arch4Sm80ELb0ELb1ELb1ELb0ELb0ELb0ELb1ELb1EEENS1_21CollectiveEpilogueFwdINS6_IJS8_SA_S9_EEENS6_IJNS7_ILi1EEESI_SI_EEESC_SE_Li256ELb0ELb1ELb1ELb0EEENS1_19SingleTileSchedulerILb0ELb1ELb1ELi128EEEEEEEEEvNT_6ParamsE)
        /*0248*/ 	.word	0x00000000


	//----- nvinfo : EIATTR_MIN_STACK_SIZE
	.align		4
.L_108:
        /*024c*/ 	.byte	0x04, 0x12
        /*024e*/ 	.short	(.L_110 - .L_109)
	.align		4
.L_109:
        /*0250*/ 	.word	index@(_ZN7cutlass13device_kernelIN5flash19enable_sm80_to_sm89INS1_16FlashAttnFwdSm80INS1_25CollectiveMainloopFwdSm80ILi8ELi1ELb0EN4cute5tupleIJNS5_1CILi128EEENS7_ILi64EEENS7_ILi256EEEEEELi256ENS_6half_tEfNS_4arch4Sm80ELb0ELb1ELb1ELb1ELb0ELb0ELb1ELb1EEENS1_21CollectiveEpilogueFwdINS6_IJS8_SA_S9_EEENS6_IJNS7_ILi1EEESI_SI_EEESC_SE_Li256ELb1ELb1ELb1ELb0EEENS1_36VarlenDynamicPersistentTileSchedulerILi128ELi64ELi256ELi256ELb1ELb1ELb0ELb1ELb0ELb1EEEEEEEEEvNT_6ParamsE)
        /*0254*/ 	.word	0x00000000


	//----- nvinfo : EIATTR_MIN_STACK_SIZE
	.align		4
.L_110:
        /*0258*/ 	.byte	0x04, 0x12
        /*025a*/ 	.short	(.L_112 - .L_111)
	.align		4
.L_111:
        /*025c*/ 	.word	index@(_ZN7cutlass13device_kernelIN5flash19enable_sm80_to_sm89INS1_16FlashAttnFwdSm80INS1_25CollectiveMainloopFwdSm80ILi8ELi1ELb0EN4cute5tupleIJNS5_1CILi128EEENS7_ILi48EEENS7_ILi256EEEEEELi256ENS_6half_tEfNS_4arch4Sm80ELb0ELb1ELb1ELb1ELb0ELb1ELb1ELb1EEENS1_21CollectiveEpilogueFwdINS6_IJS8_SA_S9_EEENS6_IJNS7_ILi1EEESI_SI_EEESC_SE_Li256ELb1ELb1ELb1ELb0EEENS1_36VarlenDynamicPersistentTileSchedulerILi128ELi48ELi256ELi256ELb1ELb1ELb0ELb1ELb0ELb1EEEEEEEEEvNT_6ParamsE)
        /*0260*/ 	.word	0x00000000


	//----- nvinfo : EIATTR_MIN_STACK_SIZE
	.align		4
.L_112:
        /*0264*/ 	.byte	0x04, 0x12
        /*0266*/ 	.short	(.L_114 - .L_113)
	.align		4
.L_113:
        /*0268*/ 	.word	index@(_ZN7cutlass13device_kernelIN5flash19enable_sm80_to_sm89INS1_16FlashAttnFwdSm80INS1_25CollectiveMainloopFwdSm80ILi8ELi1ELb0EN4cute5tupleIJNS5_1CILi128EEENS7_ILi96EEENS7_ILi256EEEEEELi256ENS_6half_tEfNS_4arch4Sm80ELb1ELb0ELb1ELb0ELb0ELb0ELb1ELb1EEENS1_21CollectiveEpilogueFwdINS6_IJS8_SA_S9_EEENS6_IJNS7_ILi1EEESI_SI_EEESC_SE_Li256ELb0ELb1ELb1ELb0EEENS1_30DynamicPersistentTileSchedulerILi256ELi256ELb1ELb1ELb0EEEEEEEEEvNT_6ParamsE)
        /*026c*/ 	.word	0x00000000


	//----- nvinfo : EIATTR_MIN_STACK_SIZE
	.align		4
.L_114:
        /*0270*/ 	.byte	0x04, 0x12
        /*0272*/ 	.short	(.L_116 - .L_115)
	.align		4
.L_115:
        /*0274*/ 	.word	index@(_ZN7cutlass13device_kernelIN5flash19enable_sm80_to_sm89INS1_16FlashAttnFwdSm80INS1_25CollectiveMainloopFwdSm80ILi8ELi1ELb0EN4cute5tupleIJNS5_1CILi128EEENS7_ILi64EEENS7_ILi256EEEEEELi256ENS_6half_tEfNS_4arch4Sm80ELb1ELb0ELb1ELb1ELb0ELb0ELb1ELb1EEENS1_21CollectiveEpilogueFwdINS6_IJS8_SA_S9_EEENS6_IJNS7_ILi1EEESI_SI_EEESC_SE_Li256ELb1ELb1ELb1ELb0EEENS1_36VarlenDynamicPersistentTileSchedulerILi128ELi64ELi256ELi256ELb1ELb1ELb0ELb1ELb1ELb1EEEEEEEEEvNT_6ParamsE)
        /*0278*/ 	.word	0x00000000


	//----- nvinfo : EIATTR_MIN_STACK_SIZE
	.align		4
.L_116:
        /*027c*/ 	.byte	0x04, 0x12
        /*027e*/ 	.short	(.L_118 - .L_117)
	.align		4
.L_117:
        /*0280*/ 	.word	index@(_ZN7cutlass13device_kernelIN5flash19enable_sm80_to_sm89INS1_16FlashAttnFwdSm80INS1_25CollectiveMainloopFwdSm80ILi8ELi1ELb0EN4cute5tupleIJNS5_1CILi128EEENS7_ILi48EEENS7_ILi256EEEEEELi256ENS_6half_tEfNS_4arch4Sm80ELb1ELb0ELb1ELb1ELb0ELb1ELb1ELb1EEENS1_21CollectiveEpilogueFwdINS6_IJS8_SA_S9_EEENS6_IJNS7_ILi1EEESI_SI_EEESC_SE_Li256ELb1ELb1ELb1ELb0EEENS1_36VarlenDynamicPersistentTileSchedulerILi128ELi48ELi256ELi256ELb1ELb1ELb0ELb1ELb1ELb1EEEEEEEEEvNT_6ParamsE)
        /*0284*/ 	.word	0x00000000
.L_118:


//--------------------- .nv.compat                --------------------------
	.section	.nv.compat,"",@"SHT_CUDA_COMPAT_INFO"
	.align	4
        /*0000*/ 	.byte	0x02, 0x09, 0x01, 0x00, 0x02, 0x02, 0x01, 0x00, 0x02, 0x05, 0x05, 0x00, 0x03, 0x07, 0x01, 0x01
        /*0010*/ 	.byte	0x02, 0x03, 0x00, 0x00, 0x02, 0x06, 0x01, 0x00, 0x04, 0x0b, 0x08, 0x00, 0x00, 0x00, 0x00, 0x00
        /*0020*/ 	.byte	0x00, 0x00, 0x00, 0x00


//--------------------- .nv.info._ZN7cutlass13device_kernelIN5flash19enable_sm80_to_sm89INS1_16FlashAttnFwdSm80INS1_25CollectiveMainloopFwdSm80ILi8ELi1ELb1EN4cute5tupleIJNS5_1CILi128EEENS7_ILi64EEENS7_ILi256EEEEEELi256ENS_6half_tEfNS_4arch4Sm80ELb0ELb0ELb1ELb0ELb0ELb0ELb1ELb1EEENS1_21CollectiveEpilogueFwdINS6_IJS8_SA_S9_EEENS6_IJNS7_ILi1EEESI_SI_EEESC_SE_Li256ELb0ELb1ELb1ELb0EEENS1_19SingleTileSchedulerILb0ELb1ELb1ELi128EEEEEEEEEvNT_6ParamsE --------------------------
	.section	.nv.info._ZN7cutlass13device_kernelIN5flash19enable_sm80_to_sm89INS1_16FlashAttnFwdSm80INS1_25CollectiveMainloopFwdSm80ILi8ELi1ELb1EN4cute5tupleIJNS5_1CILi128EEENS7_ILi64EEENS7_ILi256EEEEEELi256ENS_6half_tEfNS_4arch4Sm80ELb0ELb0ELb1ELb0ELb0ELb0ELb1ELb1EEENS1_21CollectiveEpilogueFwdINS6_IJS8_SA_S9_EEENS6_IJNS7_ILi1EEESI_SI_EEESC_SE_Li256ELb0ELb1ELb1ELb0EEENS1_19SingleTileSchedulerILb0ELb1ELb1ELi128EEEEEEEEEvNT_6ParamsE,"",@"SHT_CUDA_INFO"
	.sectionflags	@""
	.align	4


	//----- nvinfo : EIATTR_CUDA_API_VERSION
	.align		4
        /*0000*/ 	.byte	0x04, 0x37
        /*0002*/ 	.short	(.L_120 - .L_119)
.L_119:
        /*0004*/ 	.word	0x00000082


	//----- nvinfo : EIATTR_KPARAM_INFO
	.align		4
.L_120:
        /*0008*/ 	.byte	0x04, 0x17
        /*000a*/ 	.short	(.L_122 - .L_121)
.L_121:
        /*000c*/ 	.word	0x00000000
        /*0010*/ 	.short	0x0000
        /*0012*/ 	.short	0x0000
        /*0014*/ 	.byte	0x00, 0xf0, 0x61, 0x10


	//----- nvinfo : EIATTR_SPARSE_MMA_MASK
	.align		4
.L_122:
        /*0018*/ 	.byte	0x03, 0x50
        /*001a*/ 	.short	0x0000


	//----- nvinfo : EIATTR_MAXREG_COUNT
	.align		4
        /*001c*/ 	.byte	0x03, 0x1b
        /*001e*/ 	.short	0x00ff


	//----- nvinfo : EIATTR_MERCURY_ISA_VERSION
	.align		4
        /*0020*/ 	.byte	0x03, 0x5f
        /*0022*/ 	.short	0x0101


	//----- nvinfo : EIATTR_EXIT_INSTR_OFFSETS
	.align		4
        /*0024*/ 	.byte	0x04, 0x1c
        /*0026*/ 	.short	(.L_124 - .L_123)


	//   ....[0]....
.L_123:
        /*0028*/ 	.word	0x00000010


	//----- nvinfo : EIATTR_MAX_THREADS
	.align		4
.L_124:
        /*002c*/ 	.byte	0x04, 0x05
        /*002e*/ 	.short	(.L_126 - .L_125)
.L_125:
        /*0030*/ 	.word	0x00000100
        /*0034*/ 	.word	0x00000001
        /*0038*/ 	.word	0x00000001


	//----- nvinfo : EIATTR_CBANK_PARAM_SIZE
	.align		4
.L_126:
        /*003c*/ 	.byte	0x03, 0x19
        /*003e*/ 	.short	0x0418


	//----- nvinfo : EIATTR_PARAM_CBANK
	.align		4
        /*0040*/ 	.byte	0x04, 0x0a
        /*0042*/ 	.short	(.L_128 - .L_127)
	.align		4
.L_127:
        /*0044*/ 	.word	index@(.nv.constant0._ZN7cutlass13device_kernelIN5flash19enable_sm80_to_sm89INS1_16FlashAttnFwdSm80INS1_25CollectiveMainloopFwdSm80ILi8ELi1ELb1EN4cute5tupleIJNS5_1CILi128EEENS7_ILi64EEENS7_ILi256EEEEEELi256ENS_6half_tEfNS_4arch4Sm80ELb0ELb0ELb1ELb0ELb0ELb0ELb1ELb1EEENS1_21CollectiveEpilogueFwdINS6_IJS8_SA_S9_EEENS6_IJNS7_ILi1EEESI_SI_EEESC_SE_Li256ELb0ELb1ELb1ELb0EEENS1_19SingleTileSchedulerILb0ELb1ELb1ELi128EEEEEEEEEvNT_6ParamsE)
        /*0048*/ 	.short	0x0210
        /*004a*/ 	.short	0x0418


	//----- nvinfo : EIATTR_SW_WAR
	.align		4
.L_128:
        /*004c*/ 	.byte	0x04, 0x36
        /*004e*/ 	.short	(.L_130 - .L_129)
.L_129:
        /*0050*/ 	.word	0x00000008
.L_130:


//--------------------- .nv.info._ZN7cutlass13device_kernelIN5flash19enable_sm80_to_sm89INS1_16FlashAttnFwdSm80INS1_25CollectiveMainloopFwdSm80ILi8ELi1ELb1EN4cute5tupleIJNS5_1CILi128EEENS7_ILi48EEENS7_ILi256EEEEEELi256ENS_6half_tEfNS_4arch4Sm80ELb0ELb0ELb1ELb1ELb0ELb0ELb1ELb1EEENS1_21CollectiveEpilogueFwdINS6_IJS8_SA_S9_EEENS6_IJNS7_ILi1EEESI_SI_EEESC_SE_Li256ELb1ELb1ELb1ELb0EEENS1_36VarlenDynamicPersistentTileSchedulerILi128ELi48ELi256ELi256ELb1ELb1ELb0ELb0ELb1ELb1EEEEEEEEEvNT_6ParamsE --------------------------
	.section	.nv.info._ZN7cutlass13device_kernelIN5flash19enable_sm80_to_sm89INS1_16FlashAttnFwdSm80INS1_25CollectiveMainloopFwdSm80ILi8ELi1ELb1EN4cute5tupleIJNS5_1CILi128EEENS7_ILi48EEENS7_ILi256EEEEEELi256ENS_6half_tEfNS_4arch4Sm80ELb0ELb0ELb1ELb1ELb0ELb0ELb1ELb1EEENS1_21CollectiveEpilogueFwdINS6_IJS8_SA_S9_EEENS6_IJNS7_ILi1EEESI_SI_EEESC_SE_Li256ELb1ELb1ELb1ELb0EEENS1_36VarlenDynamicPersistentTileSchedulerILi128ELi48ELi256ELi256ELb1ELb1ELb0ELb0ELb1ELb1EEEEEEEEEvNT_6ParamsE,"",@"SHT_CUDA_INFO"
	.sectionflags	@""
	.align	4


	//----- nvinfo : EIATTR_CUDA_API_VERSION
	.align		4
        /*0000*/ 	.byte	0x04, 0x37
        /*0002*/ 	.short	(.L_132 - .L_131)
.L_131:
        /*0004*/ 	.word	0x00000082


	//----- nvinfo : EIATTR_KPARAM_INFO
	.align		4
.L_132:
        /*0008*/ 	.byte	0x04, 0x17
        /*000a*/ 	.short	(.L_134 - .L_133)
.L_133:
        /*000c*/ 	.word	0x00000000
        /*0010*/ 	.short	0x0000
        /*0012*/ 	.short	0x0000
        /*0014*/ 	.byte	0x00, 0xf0, 0xe1, 0x10


	//----- nvinfo : EIATTR_SPARSE_MMA_MASK
	.align		4
.L_134:
        /*0018*/ 	.byte	0x03, 0x50
        /*001a*/ 	.short	0x0000


	//----- nvinfo : EIATTR_MAXREG_COUNT
	.align		4
        /*001c*/ 	.byte	0x03, 0x1b
        /*001e*/ 	.short	0x00ff


	//----- nvinfo : EIATTR_MERCURY_ISA_VERSION
	.align		4
        /*0020*/ 	.byte	0x03, 0x5f
        /*0022*/ 	.short	0x0101


	//----- nvinfo : EIATTR_EXIT_INSTR_OFFSETS
	.align		4
        /*0024*/ 	.byte	0x04, 0x1c
        /*0026*/ 	.short	(.L_136 - .L_135)


	//   ....[0]....
.L_135:
        /*0028*/ 	.word	0x00000010


	//----- nvinfo : EIATTR_MAX_THREADS
	.align		4
.L_136:
        /*002c*/ 	.byte	0x04, 0x05
        /*002e*/ 	.short	(.L_138 - .L_137)
.L_137:
        /*0030*/ 	.word	0x00000100
        /*0034*/ 	.word	0x00000001
        /*0038*/ 	.word	0x00000001


	//----- nvinfo : EIATTR_CBANK_PARAM_SIZE
	.align		4
.L_138:
        /*003c*/ 	.byte	0x03, 0x19
        /*003e*/ 	.short	0x0438


	//----- nvinfo : EIATTR_PARAM_CBANK
	.align		4
        /*0040*/ 	.byte	0x04, 0x0a
        /*0042*/ 	.short	(.L_140 - .L_139)
	.align		4
.L_139:
        /*0044*/ 	.word	index@(.nv.constant0._ZN7cutlass13device_kernelIN5flash19enable_sm80_to_sm89INS1_16FlashAttnFwdSm80INS1_25CollectiveMainloopFwdSm80ILi8ELi1ELb1EN4cute5tupleIJNS5_1CILi128EEENS7_ILi48EEENS7_ILi256EEEEEELi256ENS_6half_tEfNS_4arch4Sm80ELb0ELb0ELb1ELb1ELb0ELb0ELb1ELb1EEENS1_21CollectiveEpilogueFwdINS6_IJS8_SA_S9_EEENS6_IJNS7_ILi1EEESI_SI_EEESC_SE_Li256ELb1ELb1ELb1ELb0EEENS1_36VarlenDynamicPersistentTileSchedulerILi128ELi48ELi256ELi256ELb1ELb1ELb0ELb0ELb1ELb1EEEEEEEEEvNT_6ParamsE)
        /*0048*/ 	.short	0x0210
        /*004a*/ 	.short	0x0438


	//----- nvinfo : EIATTR_SW_WAR
	.align		4
.L_140:
        /*004c*/ 	.byte	0x04, 0x36
        /*004e*/ 	.short	(.L_142 - .L_141)
.L_141:
        /*0050*/ 	.word	0x00000008
.L_142:


//--------------------- .nv.info._ZN7cutlass13device_kernelIN5flash19enable_sm80_to_sm89INS1_16FlashAttnFwdSm80INS1_25CollectiveMainloopFwdSm80ILi8ELi1ELb0EN4cute5tupleIJNS5_1CILi128EEENS7_ILi32EEENS7_ILi256EEEEEELi256ENS_6half_tEfNS_4arch4Sm80ELb0ELb0ELb1ELb1ELb0ELb1ELb1ELb1EEENS1_21CollectiveEpilogueFwdINS6_IJS8_SA_S9_EEENS6_IJNS7_ILi1EEESI_SI_EEESC_SE_Li256ELb1ELb1ELb1ELb0EEENS1_36VarlenDynamicPersistentTileSchedulerILi128ELi32ELi256ELi256ELb1ELb1ELb0ELb0ELb1ELb1EEEEEEEEEvNT_6ParamsE --------------------------
	.section	.nv.info._ZN7cutlass13device_kernelIN5flash19enable_sm80_to_sm89INS1_16FlashAttnFwdSm80INS1_25CollectiveMainloopFwdSm80ILi8ELi1ELb0EN4cute5tupleIJNS5_1CILi128EEENS7_ILi32EEENS7_ILi256EEEEEELi256ENS_6half_tEfNS_4arch4Sm80ELb0ELb0ELb1ELb1ELb0ELb1ELb1ELb1EEENS1_21CollectiveEpilogueFwdINS6_IJS8_SA_S9_EEENS6_IJNS7_ILi1EEESI_SI_EEESC_SE_Li256ELb1ELb1ELb1ELb0EEENS1_36VarlenDynamicPersistentTileSchedulerILi128ELi32ELi256ELi256ELb1ELb1ELb0ELb0ELb1ELb1EEEEEEEEEvNT_6ParamsE,"",@"SHT_CUDA_INFO"
	.sectionflags	@""
	.align	4


	//----- nvinfo : EIATTR_CUDA_API_VERSION
	.align		4
        /*0000*/ 	.byte	0x04, 0x37
        /*0002*/ 	.short	(.L_144 - .L_143)
.L_143:
        /*0004*/ 	.word	0x00000082


	//----- nvinfo : EIATTR_KPARAM_INFO
	.align		4
.L_144:
        /*0008*/ 	.byte	0x04, 0x17
        /*000a*/ 	.short	(.L_146 - .L_145)
.L_145:
        /*000c*/ 	.word	0x00000000
        /*0010*/ 	.short	0x0000
        /*0012*/ 	.short	0x0000
        /*0014*/ 	.byte	0x00, 0xf0, 0xe1, 0x10


	//----- nvinfo : EIATTR_SPARSE_MMA_MASK
	.align		4
.L_146:
        /*0018*/ 	.byte	0x03, 0x50
        /*001a*/ 	.short	0x0000


	//----- nvinfo : EIATTR_MAXREG_COUNT
	.align		4
        /*001c*/ 	.byte	0x03, 0x1b
        /*001e*/ 	.short	0x00ff


	//----- nvinfo : EIATTR_MERCURY_ISA_VERSION
	.align		4
        /*0020*/ 	.byte	0x03, 0x5f
        /*0022*/ 	.short	0x0101


	//----- nvinfo : EIATTR_EXIT_INSTR_OFFSETS
	.align		4
        /*0024*/ 	.byte	0x04, 0x1c
        /*0026*/ 	.short	(.L_148 - .L_147)


	//   ....[0]....
.L_147:
        /*0028*/ 	.word	0x00000010


	//----- nvinfo : EIATTR_MAX_THREADS
	.align		4
.L_148:
        /*002c*/ 	.byte	0x04, 0x05
        /*002e*/ 	.short	(.L_150 - .L_149)
.L_149:
        /*0030*/ 	.word	0x00000100
        /*0034*/ 	.word	0x00000001
        /*0038*/ 	.word	0x00000001


	//----- nvinfo : EIATTR_CBANK_PARAM_SIZE
	.align		4
.L_150:
        /*003c*/ 	.byte	0x03, 0x19
        /*003e*/ 	.short	0x0438


	//----- nvinfo : EIATTR_PARAM_CBANK
	.align		4
        /*0040*/ 	.byte	0x04, 0x0a
        /*0042*/ 	.short	(.L_152 - .L_151)
	.align		4
.L_151:
        /*0044*/ 	.word	index@(.nv.constant0._ZN7cutlass13device_kernelIN5flash19enable_sm80_to_sm89INS1_16FlashAttnFwdSm80INS1_25CollectiveMainloopFwdSm80ILi8ELi1ELb0EN4cute5tupleIJNS5_1CILi128EEENS7_ILi32EEENS7_ILi256EEEEEELi256ENS_6half_tEfNS_4arch4Sm80ELb0ELb0ELb1ELb1ELb0ELb1ELb1ELb1EEENS1_21CollectiveEpilogueFwdINS6_IJS8_SA_S9_EEENS6_IJNS7_ILi1EEESI_SI_EEESC_SE_Li256ELb1ELb1ELb1ELb0EEENS1_36VarlenDynamicPersistentTileSchedulerILi128ELi32ELi256ELi256ELb1ELb1ELb0ELb0ELb1ELb1EEEEEEEEEvNT_6ParamsE)
        /*0048*/ 	.short	0x0210
        /*004a*/ 	.short	0x0438


	//----- nvinfo : EIATTR_SW_WAR
	.align		4
.L_152:
        /*004c*/ 	.byte	0x04, 0x36
        /*004e*/ 	.short	(.L_154 - .L_153)
.L_153:
        /*0050*/ 	.word	0x00000008
.L_154:


//--------------------- .nv.info._ZN7cutlass13device_kernelIN5flash19enable_sm80_to_sm89INS1_16FlashAttnFwdSm80INS1_25CollectiveMainloopFwdSm80ILi8ELi1ELb1EN4cute5tupleIJNS5_1CILi128EEENS7_ILi48EEENS7_ILi256EEEEEELi256ENS_6half_tEfNS_4arch4Sm80ELb0ELb1ELb1ELb0ELb0ELb0ELb1ELb1EEENS1_21CollectiveEpilogueFwdINS6_IJS8_SA_S9_EEENS6_IJNS7_ILi1EEESI_SI_EEESC_SE_Li256ELb0ELb1ELb1ELb0EEENS1_19SingleTileSchedulerILb0ELb1ELb1ELi128EEEEEEEEEvNT_6ParamsE --------------------------
	.section	.nv.info._ZN7cutlass13device_kernelIN5flash19enable_sm80_to_sm89INS1_16FlashAttnFwdSm80INS1_25CollectiveMainloopFwdSm80ILi8ELi1ELb1EN4cute5tupleIJNS5_1CILi128EEENS7_ILi48EEENS7_ILi256EEEEEELi256ENS_6half_tEfNS_4arch4Sm80ELb0ELb1ELb1ELb0ELb0ELb0ELb1ELb1EEENS1_21CollectiveEpilogueFwdINS6_IJS8_SA_S9_EEENS6_IJNS7_ILi1EEESI_SI_EEESC_SE_Li256ELb0ELb1ELb1ELb0EEENS1_19SingleTileSchedulerILb0ELb1ELb1ELi128EEEEEEEEEvNT_6ParamsE,"",@"SHT_CUDA_INFO"
	.sectionflags	@""
	.align	4


	//----- nvinfo : EIATTR_CUDA_API_VERSION
	.align		4
        /*0000*/ 	.byte	0x04, 0x37
        /*0002*/ 	.short	(.L_156 - .L_155)
.L_155:
        /*0004*/ 	.word	0x00000082


	//----- nvinfo : EIATTR_KPARAM_INFO
	.align		4
.L_156:
        /*0008*/ 	.byte	0x04, 0x17
        /*000a*/ 	.short	(.L_158 - .L_157)
.L_157:
        /*000c*/ 	.word	0x00000000
        /*0010*/ 	.short	0x0000
        /*0012*/ 	.short	0x0000
        /*0014*/ 	.byte	0x00, 0xf0, 0x61, 0x10


	//----- nvinfo : EIATTR_SPARSE_MMA_MASK
	.align		4
.L_158:
        /*0018*/ 	.byte	0x03, 0x50
        /*001a*/ 	.short	0x0000


	//----- nvinfo : EIATTR_MAXREG_COUNT
	.align		4
        /*001c*/ 	.byte	0x03, 0x1b
        /*001e*/ 	.short	0x00ff


	//----- nvinfo : EIATTR_MERCURY_ISA_VERSION
	.align		4
        /*0020*/ 	.byte	0x03, 0x5f
        /*0022*/ 	.short	0x0101


	//----- nvinfo : EIATTR_EXIT_INSTR_OFFSETS
	.align		4
        /*0024*/ 	.byte	0x04, 0x1c
        /*0026*/ 	.short	(.L_160 - .L_159)


	//   ....[0]....
.L_159:
        /*0028*/ 	.word	0x00000010


	//----- nvinfo : EIATTR_MAX_THREADS
	.align		4
.L_160:
        /*002c*/ 	.byte	0x04, 0x05
        /*002e*/ 	.short	(.L_162 - .L_161)
.L_161:
        /*0030*/ 	.word	0x00000100
        /*0034*/ 	.word	0x00000001
        /*0038*/ 	.word	0x00000001


	//----- nvinfo : EIATTR_CBANK_PARAM_SIZE
	.align		4
.L_162:
        /*003c*/ 	.byte	0x03, 0x19
        /*003e*/ 	.short	0x0418


	//----- nvinfo : EIATTR_PARAM_CBANK
	.align		4
        /*0040*/ 	.byte	0x04, 0x0a
        /*0042*/ 	.short	(.L_164 - .L_163)
	.align		4
.L_163:
        /*0044*/ 	.word	index@(.nv.constant0._ZN7cutlass13device_kernelIN5flash19enable_sm80_to_sm89INS1_16FlashAttnFwdSm80INS1_25CollectiveMainloopFwdSm80ILi8ELi1ELb1EN4cute5tupleIJNS5_1CILi128EEENS7_ILi48EEENS7_ILi256EEEEEELi256ENS_6half_tEfNS_4arch4Sm80ELb0ELb1ELb1ELb0ELb0ELb0ELb1ELb1EEENS1_21CollectiveEpilogueFwdINS6_IJS8_SA_S9_EEENS6_IJNS7_ILi1EEESI_SI_EEESC_SE_Li256ELb0ELb1ELb1ELb0EEENS1_19SingleTileSchedulerILb0ELb1ELb1ELi128EEEEEEEEEvNT_6ParamsE)
        /*0048*/ 	.short	0x0210
        /*004a*/ 	.short	0x0418


	//----- nvinfo : EIATTR_SW_WAR
	.align		4
.L_164:
        /*004c*/ 	.byte	0x04, 0x36
        /*004e*/ 	.short	(.L_166 - .L_165)
.L_165:
        /*0050*/ 	.word	0x00000008
.L_166:


//--------------------- .nv.info._ZN7cutlass13device_kernelIN5flash19enable_sm80_to_sm89INS1_16FlashAttnFwdSm80INS1_25CollectiveMainloopFwdSm80ILi8ELi1ELb1EN4cute5tupleIJNS5_1CILi128EEENS7_ILi48EEENS7_ILi256EEEEEELi256ENS_6half_tEfNS_4arch4Sm80ELb0ELb1ELb1ELb1ELb0ELb0ELb1ELb1EEENS1_21CollectiveEpilogueFwdINS6_IJS8_SA_S9_EEENS6_IJNS7_ILi1EEESI_SI_EEESC_SE_Li256ELb1ELb1ELb1ELb0EEENS1_36VarlenDynamicPersistentTileSchedulerILi128ELi48ELi256ELi256ELb1ELb1ELb0ELb1ELb0ELb1EEEEEEEEEvNT_6ParamsE --------------------------
	.section	.nv.info._ZN7cutlass13device_kernelIN5flash19enable_sm80_to_sm89INS1_16FlashAttnFwdSm80INS1_25CollectiveMainloopFwdSm80ILi8ELi1ELb1EN4cute5tupleIJNS5_1CILi128EEENS7_ILi48EEENS7_ILi256EEEEEELi256ENS_6half_tEfNS_4arch4Sm80ELb0ELb1ELb1ELb1ELb0ELb0ELb1ELb1EEENS1_21CollectiveEpilogueFwdINS6_IJS8_SA_S9_EEENS6_IJNS7_ILi1EEESI_SI_EEESC_SE_Li256ELb1ELb1ELb1ELb0EEENS1_36VarlenDynamicPersistentTileSchedulerILi128ELi48ELi256ELi256ELb1ELb1ELb0ELb1ELb0ELb1EEEEEEEEEvNT_6ParamsE,"",@"SHT_CUDA_INFO"
	.sectionflags	@""
	.align	4


	//----- nvinfo : EIATTR_CUDA_API_VERSION
	.align		4
        /*0000*/ 	.byte	0x04, 0x37
        /*0002*/ 	.short	(.L_168 - .L_167)
.L_167:
        /*0004*/ 	.word	0x00000082


	//----- nvinfo : EIATTR_KPARAM_INFO
	.align		4
.L_168:
        /*0008*/ 	.byte	0x04, 0x17
        /*000a*/ 	.short	(.L_170 - .L_169)
.L_169:
        /*000c*/ 	.word	0x00000000
        /*0010*/ 	.short	0x0000
        /*0012*/ 	.short	0x0000
        /*0014*/ 	.byte	0x00, 0xf0, 0xe1, 0x10


	//----- nvinfo : EIATTR_SPARSE_MMA_MASK
	.align		4
.L_170:
        /*0018*/ 	.byte	0x03, 0x50
        /*001a*/ 	.short	0x0000


	//----- nvinfo : EIATTR_MAXREG_COUNT
	.align		4
        /*001c*/ 	.byte	0x03, 0x1b
        /*001e*/ 	.short	0x00ff


	//----- nvinfo : EIATTR_MERCURY_ISA_VERSION
	.align		4
        /*0020*/ 	.byte	0x03, 0x5f
        /*0022*/ 	.short	0x0101


	//----- nvinfo : EIATTR_EXIT_INSTR_OFFSETS
	.align		4
        /*0024*/ 	.byte	0x04, 0x1c
        /*0026*/ 	.short	(.L_172 - .L_171)


	//   ....[0]....
.L_171:
        /*0028*/ 	.word	0x00000010


	//----- nvinfo : EIATTR_MAX_THREADS
	.align		4
.L_172:
        /*002c*/ 	.byte	0x04, 0x05
        /*002e*/ 	.short	(.L_174 - .L_173)
.L_173:
        /*0030*/ 	.word	0x00000100
        /*0034*/ 	.word	0x00000001
        /*0038*/ 	.word	0x00000001


	//----- nvinfo : EIATTR_CBANK_PARAM_SIZE
	.align		4
.L_174:
        /*003c*/ 	.byte	0x03, 0x19
        /*003e*/ 	.short	0x0438


	//----- nvinfo : EIATTR_PARAM_CBANK
	.align		4
        /*0040*/ 	.byte	0x04, 0x0a
        /*0042*/ 	.short	(.L_176 - .L_175)
	.align		4
.L_175:
        /*0044*/ 	.word	index@(.nv.constant0._ZN7cutlass13device_kernelIN5flash19enable_sm80_to_sm89INS1_16FlashAttnFwdSm80INS1_25CollectiveMainloopFwdSm80ILi8ELi1ELb1EN4cute5tupleIJNS5_1CILi128EEENS7_ILi48EEENS7_ILi256EEEEEELi256ENS_6half_tEfNS_4arch4Sm80ELb0ELb1ELb1ELb1ELb0ELb0ELb1ELb1EEENS1_21CollectiveEpilogueFwdINS6_IJS8_SA_S9_EEENS6_IJNS7_ILi1EEESI_SI_EEESC_SE_Li256ELb1ELb1ELb1ELb0EEENS1_36VarlenDynamicPersistentTileSchedulerILi128ELi48ELi256ELi256ELb1ELb1ELb0ELb1ELb0ELb1EEEEEEEEEvNT_6ParamsE)
        /*0048*/ 	.short	0x0210
        /*004a*/ 	.short	0x0438


	//----- nvinfo : EIATTR_SW_WAR
	.align		4
.L_176:
        /*004c*/ 	.byte	0x04, 0x36
        /*004e*/ 	.short	(.L_178 - .L_177)
.L_177:
        /*0050*/ 	.word	0x00000008
.L_178:


//--------------------- .nv.info._ZN7cutlass13device_kernelIN5flash19enable_sm80_to_sm89INS1_16FlashAttnFwdSm80INS1_25CollectiveMainloopFwdSm80ILi8ELi1ELb0EN4cute5tupleIJNS5_1CILi128EEENS7_ILi32EEENS7_ILi256EEEEEELi256ENS_6half_tEfNS_4arch4Sm80ELb0ELb1ELb1ELb1ELb0ELb1ELb1ELb1EEENS1_21CollectiveEpilogueFwdINS6_IJS8_SA_S9_EEENS6_IJNS7_ILi1EEESI_SI_EEESC_SE_Li256ELb1ELb1ELb1ELb0EEENS1_36VarlenDynamicPersistentTileSchedulerILi128ELi32ELi256ELi256ELb1ELb1ELb0ELb1ELb0ELb1EEEEEEEEEvNT_6ParamsE --------------------------
	.section	.nv.info._ZN7cutlass13device_kernelIN5flash19enable_sm80_to_sm89INS1_16FlashAttnFwdSm80INS1_25CollectiveMainloopFwdSm80ILi8ELi1ELb0EN4cute5tupleIJNS5_1CILi128EEENS7_ILi32EEENS7_ILi256EEEEEELi256ENS_6half_tEfNS_4arch4Sm80ELb0ELb1ELb1ELb1ELb0ELb1ELb1ELb1EEENS1_21CollectiveEpilogueFwdINS6_IJS8_SA_S9_EEENS6_IJNS7_ILi1EEESI_SI_EEESC_SE_Li256ELb1ELb1ELb1ELb0EEENS1_36VarlenDynamicPersistentTileSchedulerILi128ELi32ELi256ELi256ELb1ELb1ELb0ELb1ELb0ELb1EEEEEEEEEvNT_6ParamsE,"",@"SHT_CUDA_INFO"
	.sectionflags	@""
	.align	4


	//----- nvinfo : EIATTR_CUDA_API_VERSION
	.align		4
        /*0000*/ 	.byte	0x04, 0x37
        /*0002*/ 	.short	(.L_180 - .L_179)
.L_179:
        /*0004*/ 	.word	0x00000082


	//----- nvinfo : EIATTR_KPARAM_INFO
	.align		4
.L_180:
        /*0008*/ 	.byte	0x04, 0x17
        /*000a*/ 	.short	(.L_182 - .L_181)
.L_181:
        /*000c*/ 	.word	0x00000000
        /*0010*/ 	.short	0x0000
        /*0012*/ 	.short	0x0000
        /*0014*/ 	.byte	0x00, 0xf0, 0xe1, 0x10


	//----- nvinfo : EIATTR_SPARSE_MMA_MASK
	.align		4
.L_182:
        /*0018*/ 	.byte	0x03, 0x50
        /*001a*/ 	.short	0x0000


	//----- nvinfo : EIATTR_MAXREG_COUNT
	.align		4
        /*001c*/ 	.byte	0x03, 0x1b
        /*001e*/ 	.short	0x00ff


	//----- nvinfo : EIATTR_MERCURY_ISA_VERSION
	.align		4
        /*0020*/ 	.byte	0x03, 0x5f
        /*0022*/ 	.short	0x0101


	//----- nvinfo : EIATTR_EXIT_INSTR_OFFSETS
	.align		4
        /*0024*/ 	.byte	0x04, 0x1c
        /*0026*/ 	.short	(.L_184 - .L_183)


	//   ....[0]....
.L_183:
        /*0028*/ 	.word	0x00000010


	//----- nvinfo : EIATTR_MAX_THREADS
	.align		4
.L_184:
        /*002c*/ 	.byte	0x04, 0x05
        /*002e*/ 	.short	(.L_186 - .L_185)
.L_185:
        /*0030*/ 	.word	0x00000100
        /*0034*/ 	.word	0x00000001
        /*0038*/ 	.word	0x00000001


	//----- nvinfo : EIATTR_CBANK_PARAM_SIZE
	.align		4
.L_186:
        /*003c*/ 	.byte	0x03, 0x19
        /*003e*/ 	.short	0x0438


	//----- nvinfo : EIATTR_PARAM_CBANK
	.align		4
        /*0040*/ 	.byte	0x04, 0x0a
        /*0042*/ 	.short	(.L_188 - .L_187)
	.align		4
.L_187:
        /*0044*/ 	.word	index@(.nv.constant0._ZN7cutlass13device_kernelIN5flash19enable_sm80_to_sm89INS1_16FlashAttnFwdSm80INS1_25CollectiveMainloopFwdSm80ILi8ELi1ELb0EN4cute5tupleIJNS5_1CILi128EEENS7_ILi32EEENS7_ILi256EEEEEELi256ENS_6half_tEfNS_4arch4Sm80ELb0ELb1ELb1ELb1ELb0ELb1ELb1ELb1EEENS1_21CollectiveEpilogueFwdINS6_IJS8_SA_S9_EEENS6_IJNS7_ILi1EEESI_SI_EEESC_SE_Li256ELb1ELb1ELb1ELb0EEENS1_36VarlenDynamicPersistentTileSchedulerILi128ELi32ELi256ELi256ELb1ELb1ELb0ELb1ELb0ELb1EEEEEEEEEvNT_6ParamsE)
        /*0048*/ 	.short	0x0210
        /*004a*/ 	.short	0x0438


	//----- nvinfo : EIATTR_SW_WAR
	.align		4
.L_188:
        /*004c*/ 	.byte	0x04, 0x36
        /*004e*/ 	.short	(.L_190 - .L_189)
.L_189:
        /*0050*/ 	.word	0x00000008
.L_190:


//--------------------- .nv.info._ZN7cutlass13device_kernelIN5flash19enable_sm80_to_sm89INS1_16FlashAttnFwdSm80INS1_25CollectiveMainloopFwdSm80ILi8ELi1ELb1EN4cute5tupleIJNS5_1CILi128EEENS7_ILi64EEENS7_ILi256EEEEEELi256ENS_6half_tEfNS_4arch4Sm80ELb1ELb0ELb1ELb0ELb0ELb0ELb1ELb1EEENS1_21CollectiveEpilogueFwdINS6_IJS8_SA_S9_EEENS6_IJNS7_ILi1EEESI_SI_EEESC_SE_Li256ELb0ELb1ELb1ELb0EEENS1_30DynamicPersistentTileSchedulerILi256ELi256ELb1ELb1ELb0EEEEEEEEEvNT_6ParamsE --------------------------
	.section	.nv.info._ZN7cutlass13device_kernelIN5flash19enable_sm80_to_sm89INS1_16FlashAttnFwdSm80INS1_25CollectiveMainloopFwdSm80ILi8ELi1ELb1EN4cute5tupleIJNS5_1CILi128EEENS7_ILi64EEENS7_ILi256EEEEEELi256ENS_6half_tEfNS_4arch4Sm80ELb1ELb0ELb1ELb0ELb0ELb0ELb1ELb1EEENS1_21CollectiveEpilogueFwdINS6_IJS8_SA_S9_EEENS6_IJNS7_ILi1EEESI_SI_EEESC_SE_Li256ELb0ELb1ELb1ELb0EEENS1_30DynamicPersistentTileSchedulerILi256ELi256ELb1ELb1ELb0EEEEEEEEEvNT_6ParamsE,"",@"SHT_CUDA_INFO"
	.sectionflags	@""
	.align	4


	//----- nvinfo : EIATTR_CUDA_API_VERSION
	.align		4
        /*0000*/ 	.byte	0x04, 0x37
        /*0002*/ 	.short	(.L_192 - .L_191)
.L_191:
        /*0004*/ 	.word	0x00000082


	//----- nvinfo : EIATTR_KPARAM_INFO
	.align		4
.L_192:
        /*0008*/ 	.byte	0x04, 0x17
        /*000a*/ 	.short	(.L_194 - .L_193)
.L_193:
        /*000c*/ 	.word	0x00000000
        /*0010*/ 	.short	0x0000
        /*0012*/ 	.short	0x0000
        /*0014*/ 	.byte	0x00, 0xf0, 0xa1, 0x10


	//----- nvinfo : EIATTR_SPARSE_MMA_MASK
	.align		4
.L_194:
        /*0018*/ 	.byte	0x03, 0x50
        /*001a*/ 	.short	0x0000


	//----- nvinfo : EIATTR_MAXREG_COUNT
	.align		4
        /*001c*/ 	.byte	0x03, 0x1b
        /*001e*/ 	.short	0x00ff


	//----- nvinfo : EIATTR_MERCURY_ISA_VERSION
	.align		4
        /*0020*/ 	.byte	0x03, 0x5f
        /*0022*/ 	.short	0x0101


	//----- nvinfo : EIATTR_EXIT_INSTR_OFFSETS
	.align		4
        /*0024*/ 	.byte	0x04, 0x1c
        /*0026*/ 	.short	(.L_196 - .L_195)


	//   ....[0]....
.L_195:
        /*0028*/ 	.word	0x00000010


	//----- nvinfo : EIATTR_MAX_THREADS
	.align		4
.L_196:
        /*002c*/ 	.byte	0x04, 0x05
        /*002e*/ 	.short	(.L_198 - .L_197)
.L_197:
        /*0030*/ 	.word	0x00000100
        /*0034*/ 	.word	0x00000001
        /*0038*/ 	.word	0x00000001


	//----- nvinfo : EIATTR_CBANK_PARAM_SIZE
	.align		4
.L_198:
        /*003c*/ 	.byte	0x03, 0x19
        /*003e*/ 	.short	0x0428


	//----- nvinfo : EIATTR_PARAM_CBANK
	.align		4
        /*0040*/ 	.byte	0x04, 0x0a
        /*0042*/ 	.short	(.L_200 - .L_199)
	.align		4
.L_199:
        /*0044*/ 	.word	index@(.nv.constant0._ZN7cutlass13device_kernelIN5flash19enable_sm80_to_sm89INS1_16FlashAttnFwdSm80INS1_25CollectiveMainloopFwdSm80ILi8ELi1ELb1EN4cute5tupleIJNS5_1CILi128EEENS7_ILi64EEENS7_ILi256EEEEEELi256ENS_6half_tEfNS_4arch4Sm80ELb1ELb0ELb1ELb0ELb0ELb0ELb1ELb1EEENS1_21CollectiveEpilogueFwdINS6_IJS8_SA_S9_EEENS6_IJNS7_ILi1EEESI_SI_EEESC_SE_Li256ELb0ELb1ELb1ELb0EEENS1_30DynamicPersistentTileSchedulerILi256ELi256ELb1ELb1ELb0EEEEEEEEEvNT_6ParamsE)
        /*0048*/ 	.short	0x0210
        /*004a*/ 	.short	0x0428


	//----- nvinfo : EIATTR_SW_WAR
	.align		4
.L_200:
        /*004c*/ 	.byte	0x04, 0x36
        /*004e*/ 	.short	(.L_202 - .L_201)
.L_201:
        /*0050*/ 	.word	0x00000008
.L_202:


//--------------------- .nv.info._ZN7cutlass13device_kernelIN5flash19enable_sm80_to_sm89INS1_16FlashAttnFwdSm80INS1_25CollectiveMainloopFwdSm80ILi8ELi1ELb1EN4cute5tupleIJNS5_1CILi128EEENS7_ILi48EEENS7_ILi256EEEEEELi256ENS_6half_tEfNS_4arch4Sm80ELb1ELb0ELb1ELb1ELb0ELb0ELb1ELb1EEENS1_21CollectiveEpilogueFwdINS6_IJS8_SA_S9_EEENS6_IJNS7_ILi1EEESI_SI_EEESC_SE_Li256ELb1ELb1ELb1ELb0EEENS1_36VarlenDynamicPersistentTileSchedulerILi128ELi48ELi256ELi256ELb1ELb1ELb0ELb1ELb1ELb1EEEEEEEEEvNT_6ParamsE --------------------------
	.section	.nv.info._ZN7cutlass13device_kernelIN5flash19enable_sm80_to_sm89INS1_16FlashAttnFwdSm80INS1_25CollectiveMainloopFwdSm80ILi8ELi1ELb1EN4cute5tupleIJNS5_1CILi128EEENS7_ILi48EEENS7_ILi256EEEEEELi256ENS_6half_tEfNS_4arch4Sm80ELb1ELb0ELb1ELb1ELb0ELb0ELb1ELb1EEENS1_21CollectiveEpilogueFwdINS6_IJS8_SA_S9_EEENS6_IJNS7_ILi1EEESI_SI_EEESC_SE_Li256ELb1ELb1ELb1ELb0EEENS1_36VarlenDynamicPersistentTileSchedulerILi128ELi48ELi256ELi256ELb1ELb1ELb0ELb1ELb1ELb1EEEEEEEEEvNT_6ParamsE,"",@"SHT_CUDA_INFO"
	.sectionflags	@""
	.align	4


	//----- nvinfo : EIATTR_CUDA_API_VERSION
	.align		4
        /*0000*/ 	.byte	0x04, 0x37
        /*0002*/ 	.short	(.L_204 - .L_203)
.L_203:
        /*0004*/ 	.word	0x00000082


	//----- nvinfo : EIATTR_KPARAM_INFO
	.align		4
.L_204:
        /*0008*/ 	.byte	0x04, 0x17
        /*000a*/ 	.short	(.L_206 - .L_205)
.L_205:
        /*000c*/ 	.word	0x00000000
        /*0010*/ 	.short	0x0000
        /*0012*/ 	.short	0x0000
        /*0014*/ 	.byte	0x00, 0xf0, 0xe1, 0x10


	//----- nvinfo : EIATTR_SPARSE_MMA_MASK
	.align		4
.L_206:
        /*0018*/ 	.byte	0x03, 0x50
        /*001a*/ 	.short	0x0000


	//----- nvinfo : EIATTR_MAXREG_COUNT
	.align		4
        /*001c*/ 	.byte	0x03, 0x1b
        /*001e*/ 	.short	0x00ff


	//----- nvinfo : EIATTR_MERCURY_ISA_VERSION
	.align		4
        /*0020*/ 	.byte	0x03, 0x5f
        /*0022*/ 	.short	0x0101


	//----- nvinfo : EIATTR_EXIT_INSTR_OFFSETS
	.align		4
        /*0024*/ 	.byte	0x04, 0x1c
        /*0026*/ 	.short	(.L_208 - .L_207)


	//   ....[0]....
.L_207:
        /*0028*/ 	.word	0x00000010


	//----- nvinfo : EIATTR_MAX_THREADS
	.align		4
.L_208:
        /*002c*/ 	.byte	0x04, 0x05
        /*002e*/ 	.short	(.L_210 - .L_209)
.L_209:
        /*0030*/ 	.word	0x00000100
        /*0034*/ 	.word	0x00000001
        /*0038*/ 	.word	0x00000001


	//----- nvinfo : EIATTR_CBANK_PARAM_SIZE
	.align		4
.L_210:
        /*003c*/ 	.byte	0x03, 0x19
        /*003e*/ 	.short	0x0438


	//----- nvinfo : EIATTR_PARAM_CBANK
	.align		4
        /*0040*/ 	.byte	0x04, 0x0a
        /*0042*/ 	.short	(.L_212 - .L_211)
	.align		4
.L_211:
        /*0044*/ 	.word	index@(.nv.constant0._ZN7cutlass13device_kernelIN5flash19enable_sm80_to_sm89INS1_16FlashAttnFwdSm80INS1_25CollectiveMainloopFwdSm80ILi8ELi1ELb1EN4cute5tupleIJNS5_1CILi128EEENS7_ILi48EEENS7_ILi256EEEEEELi256ENS_6half_tEfNS_4arch4Sm80ELb1ELb0ELb1ELb1ELb0ELb0ELb1ELb1EEENS1_21CollectiveEpilogueFwdINS6_IJS8_SA_S9_EEENS6_IJNS7_ILi1EEESI_SI_EEESC_SE_Li256ELb1ELb1ELb1ELb0EEENS1_36VarlenDynamicPersistentTileSchedulerILi128ELi48ELi256ELi256ELb1ELb1ELb0ELb1ELb1ELb1EEEEEEEEEvNT_6ParamsE)
        /*0048*/ 	.short	0x0210
        /*004a*/ 	.short	0x0438


	//----- nvinfo : EIATTR_SW_WAR
	.align		4
.L_212:
        /*004c*/ 	.byte	0x04, 0x36
        /*004e*/ 	.short	(.L_214 - .L_213)
.L_213:
        /*0050*/ 	.word	0x00000008
.L_214:


//--------------------- .nv.info._ZN7cutlass13device_kernelIN5flash19enable_sm80_to_sm89INS1_16FlashAttnFwdSm80INS1_25CollectiveMainloopFwdSm80ILi8ELi1ELb0EN4cute5tupleIJNS5_1CILi128EEENS7_ILi32EEENS7_ILi256EEEEEELi256ENS_6half_tEfNS_4arch4Sm80ELb1ELb0ELb1ELb1ELb0ELb1ELb1ELb1EEENS1_21CollectiveEpilogueFwdINS6_IJS8_SA_S9_EEENS6_IJNS7_ILi1EEESI_SI_EEESC_SE_Li256ELb1ELb1ELb1ELb0EEENS1_36VarlenDynamicPersistentTileSchedulerILi128ELi32ELi256ELi256ELb1ELb1ELb0ELb1ELb1ELb1EEEEEEEEEvNT_6ParamsE --------------------------
	.section	.nv.info._ZN7cutlass13device_kernelIN5flash19enable_sm80_to_sm89INS1_16FlashAttnFwdSm80INS1_25CollectiveMainloopFwdSm80ILi8ELi1ELb0EN4cute5tupleIJNS5_1CILi128EEENS7_ILi32EEENS7_ILi256EEEEEELi256ENS_6half_tEfNS_4arch4Sm80ELb1ELb0ELb1ELb1ELb0ELb1ELb1ELb1EEENS1_21CollectiveEpilogueFwdINS6_IJS8_SA_S9_EEENS6_IJNS7_ILi1EEESI_SI_EEESC_SE_Li256ELb1ELb1ELb1ELb0EEENS1_36VarlenDynamicPersistentTileSchedulerILi128ELi32ELi256ELi256ELb1ELb1ELb0ELb1ELb1ELb1EEEEEEEEEvNT_6ParamsE,"",@"SHT_CUDA_INFO"
	.sectionflags	@""
	.align	4


	//----- nvinfo : EIATTR_CUDA_API_VERSION
	.align		4
        /*0000*/ 	.byte	0x04, 0x37
        /*0002*/ 	.short	(.L_216 - .L_215)
.L_215:
        /*0004*/ 	.word	0x00000082


	//----- nvinfo : EIATTR_KPARAM_INFO
	.align		4
.L_216:
        /*0008*/ 	.byte	0x04, 0x17
        /*000a*/ 	.short	(.L_218 - .L_217)
.L_217:
        /*000c*/ 	.word	0x00000000
        /*0010*/ 	.short	0x0000
        /*0012*/ 	.short	0x0000
        /*0014*/ 	.byte	0x00, 0xf0, 0xe1, 0x10


	//----- nvinfo : EIATTR_SPARSE_MMA_MASK
	.align		4
.L_218:
        /*0018*/ 	.byte	0x03, 0x50
        /*001a*/ 	.short	0x0000


	//----- nvinfo : EIATTR_MAXREG_COUNT
	.align		4
        /*001c*/ 	.byte	0x03, 0x1b
        /*001e*/ 	.short	0x00ff


	//----- nvinfo : EIATTR_MERCURY_ISA_VERSION
	.align		4
        /*0020*/ 	.byte	0x03, 0x5f
        /*0022*/ 	.short	0x0101


	//----- nvinfo : EIATTR_EXIT_INSTR_OFFSETS
	.align		4
        /*0024*/ 	.byte	0x04, 0x1c
        /*0026*/ 	.short	(.L_220 - .L_219)


	//   ....[0]....
.L_219:
        /*0028*/ 	.word	0x00000010


	//----- nvinfo : EIATTR_MAX_THREADS
	.align		4
.L_220:
        /*002c*/ 	.byte	0x04, 0x05
        /*002e*/ 	.short	(.L_222 - .L_221)
.L_221:
        /*0030*/ 	.word	0x00000100
        /*0034*/ 	.word	0x00000001
        /*0038*/ 	.word	0x00000001


	//----- nvinfo : EIATTR_CBANK_PARAM_SIZE
	.align		4
.L_222:
        /*003c*/ 	.byte	0x03, 0x19
        /*003e*/ 	.short	0x0438


	//----- nvinfo : EIATTR_PARAM_CBANK
	.align		4
        /*0040*/ 	.byte	0x04, 0x0a
        /*0042*/ 	.short	(.L_224 - .L_223)
	.align		4
.L_223:
        /*0044*/ 	.word	index@(.nv.constant0._ZN7cutlass13device_kernelIN5flash19enable_sm80_to_sm89INS1_16FlashAttnFwdSm80INS1_25CollectiveMainloopFwdSm80ILi8ELi1ELb0EN4cute5tupleIJNS5_1CILi128EEENS7_ILi32EEENS7_ILi256EEEEEELi256ENS_6half_tEfNS_4arch4Sm80ELb1ELb0ELb1ELb1ELb0ELb1ELb1ELb1EEENS1_21CollectiveEpilogueFwdINS6_IJS8_SA_S9_EEENS6_IJNS7_ILi1EEESI_SI_EEESC_SE_Li256ELb1ELb1ELb1ELb0EEENS1_36VarlenDynamicPersistentTileSchedulerILi128ELi32ELi256ELi256ELb1ELb1ELb0ELb1ELb1ELb1EEEEEEEEEvNT_6ParamsE)
        /*0048*/ 	.short	0x0210
        /*004a*/ 	.short	0x0438


	//----- nvinfo : EIATTR_SW_WAR
	.align		4
.L_224:
        /*004c*/ 	.byte	0x04, 0x36
        /*004e*/ 	.short	(.L_226 - .L_225)
.L_225:
        /*0050*/ 	.word	0x00000008
.L_226:


//--------------------- .nv.info._ZN7cutlass13device_kernelIN5flash19enable_sm80_to_sm89INS1_16FlashAttnFwdSm80INS1_25CollectiveMainloopFwdSm80ILi8ELi1ELb0EN4cute5tupleIJNS5_1CILi128EEENS7_ILi96EEENS7_ILi256EEEEEELi256ENS_6half_tEfNS_4arch4Sm80ELb0ELb0ELb1ELb0ELb0ELb0ELb1ELb1EEENS1_21CollectiveEpilogueFwdINS6_IJS8_SA_S9_EEENS6_IJNS7_ILi1EEESI_SI_EEESC_SE_Li256ELb0ELb1ELb1ELb0EEENS1_19SingleTileSchedulerILb0ELb1ELb1ELi128EEEEEEEEEvNT_6ParamsE --------------------------
	.section	.nv.info._ZN7cutlass13device_kernelIN5flash19enable_sm80_to_sm89INS1_16FlashAttnFwdSm80INS1_25CollectiveMainloopFwdSm80ILi8ELi1ELb0EN4cute5tupleIJNS5_1CILi128EEENS7_ILi96EEENS7_ILi256EEEEEELi256ENS_6half_tEfNS_4arch4Sm80ELb0ELb0ELb1ELb0ELb0ELb0ELb1ELb1EEENS1_21CollectiveEpilogueFwdINS6_IJS8_SA_S9_EEENS6_IJNS7_ILi1EEESI_SI_EEESC_SE_Li256ELb0ELb1ELb1ELb0EEENS1_19SingleTileSchedulerILb0ELb1ELb1ELi128EEEEEEEEEvNT_6ParamsE,"",@"SHT_CUDA_INFO"
	.sectionflags	@""
	.align	4


	//----- nvinfo : EIATTR_CUDA_API_VERSION
	.align		4
        /*0000*/ 	.byte	0x04, 0x37
        /*0002*/ 	.short	(.L_228 - .L_227)
.L_227:
        /*0004*/ 	.word	0x00000082


	//----- nvinfo : EIATTR_KPARAM_INFO
	.align		4
.L_228:
        /*0008*/ 	.byte	0x04, 0x17
        /*000a*/ 	.short	(.L_230 - .L_229)
.L_229:
        /*000c*/ 	.word	0x00000000
        /*0010*/ 	.short	0x0000
        /*0012*/ 	.short	0x0000
        /*0014*/ 	.byte	0x00, 0xf0, 0x61, 0x10


	//----- nvinfo : EIATTR_SPARSE_MMA_MASK
	.align		4
.L_230:
        /*0018*/ 	.byte	0x03, 0x50
        /*001a*/ 	.short	0x0000


	//----- nvinfo : EIATTR_MAXREG_COUNT
	.align		4
        /*001c*/ 	.byte	0x03, 0x1b
        /*001e*/ 	.short	0x00ff


	//----- nvinfo : EIATTR_MERCURY_ISA_VERSION
	.align		4
        /*0020*/ 	.byte	0x03, 0x5f
        /*0022*/ 	.short	0x0101


	//----- nvinfo : EIATTR_EXIT_INSTR_OFFSETS
	.align		4
        /*0024*/ 	.byte	0x04, 0x1c
        /*0026*/ 	.short	(.L_232 - .L_231)


	//   ....[0]....
.L_231:
        /*0028*/ 	.word	0x00000010


	//----- nvinfo : EIATTR_MAX_THREADS
	.align		4
.L_232:
        /*002c*/ 	.byte	0x04, 0x05
        /*002e*/ 	.short	(.L_234 - .L_233)
.L_233:
        /*0030*/ 	.word	0x00000100
        /*0034*/ 	.word	0x00000001
        /*0038*/ 	.word	0x00000001


	//----- nvinfo : EIATTR_CBANK_PARAM_SIZE
	.align		4
.L_234:
        /*003c*/ 	.byte	0x03, 0x19
        /*003e*/ 	.short	0x0418


	//----- nvinfo : EIATTR_PARAM_CBANK
	.align		4
        /*0040*/ 	.byte	0x04, 0x0a
        /*0042*/ 	.short	(.L_236 - .L_235)
	.align		4
.L_235:
        /*0044*/ 	.word	index@(.nv.constant0._ZN7cutlass13device_kernelIN5flash19enable_sm80_to_sm89INS1_16FlashAttnFwdSm80INS1_25CollectiveMainloopFwdSm80ILi8ELi1ELb0EN4cute5tupleIJNS5_1CILi128EEENS7_ILi96EEENS7_ILi256EEEEEELi256ENS_6half_tEfNS_4arch4Sm80ELb0ELb0ELb1ELb0ELb0ELb0ELb1ELb1EEENS1_21CollectiveEpilogueFwdINS6_IJS8_SA_S9_EEENS6_IJNS7_ILi1EEESI_SI_EEESC_SE_Li256ELb0ELb1ELb1ELb0EEENS1_19SingleTileSchedulerILb0ELb1ELb1ELi128EEEEEEEEEvNT_6ParamsE)
        /*0048*/ 	.short	0x0210
        /*004a*/ 	.short	0x0418


	//----- nvinfo : EIATTR_SW_WAR
	.align		4
.L_236:
        /*004c*/ 	.byte	0x04, 0x36
        /*004e*/ 	.short	(.L_238 - .L_237)
.L_237:
        /*0050*/ 	.word	0x00000008
.L_238:


//--------------------- .nv.info._ZN7cutlass13device_kernelIN5flash19enable_sm80_to_sm89INS1_16FlashAttnFwdSm80INS1_25CollectiveMainloopFwdSm80ILi8ELi1ELb0EN4cute5tupleIJNS5_1CILi128EEENS7_ILi64EEENS7_ILi256EEEEEELi256ENS_6half_tEfNS_4arch4Sm80ELb0ELb0ELb1ELb1ELb0ELb0ELb1ELb1EEENS1_21CollectiveEpilogueFwdINS6_IJS8_SA_S9_EEENS6_IJNS7_ILi1EEESI_SI_EEESC_SE_Li256ELb1ELb1ELb1ELb0EEENS1_36VarlenDynamicPersistentTileSchedulerILi128ELi64ELi256ELi256ELb1ELb1ELb0ELb0ELb1ELb1EEEEEEEEEvNT_6ParamsE --------------------------
	.section	.nv.info._ZN7cutlass13device_kernelIN5flash19enable_sm80_to_sm89INS1_16FlashAttnFwdSm80INS1_25CollectiveMainloopFwdSm80ILi8ELi1ELb0EN4cute5tupleIJNS5_1CILi128EEENS7_ILi64EEENS7_ILi256EEEEEELi256ENS_6half_tEfNS_4arch4Sm80ELb0ELb0ELb1ELb1ELb0ELb0ELb1ELb1EEENS1_21CollectiveEpilogueFwdINS6_IJS8_SA_S9_EEENS6_IJNS7_ILi1EEESI_SI_EEESC_SE_Li256ELb1ELb1ELb1ELb0EEENS1_36VarlenDynamicPersistentTileSchedulerILi128ELi64ELi256ELi256ELb1ELb1ELb0ELb0ELb1ELb1EEEEEEEEEvNT_6ParamsE,"",@"SHT_CUDA_INFO"
	.sectionflags	@""
	.align	4


	//----- nvinfo : EIATTR_CUDA_API_VERSION
	.align		4
        /*0000*/ 	.byte	0x04, 0x37
        /*0002*/ 	.short	(.L_240 - .L_239)
.L_239:
        /*0004*/ 	.word	0x00000082


	//----- nvinfo : EIATTR_KPARAM_INFO
	.align		4
.L_240:
        /*0008*/ 	.byte	0x04, 0x17
        /*000a*/ 	.short	(.L_242 - .L_241)
.L_241:
        /*000c*/ 	.word	0x00000000
        /*0010*/ 	.short	0x0000
        /*0012*/ 	.short	0x0000
        /*0014*/ 	.byte	0x00, 0xf0, 0xe1, 0x10


	//----- nvinfo : EIATTR_SPARSE_MMA_MASK
	.align		4
.L_242:
        /*0018*/ 	.byte	0x03, 0x50
        /*001a*/ 	.short	0x0000


	//----- nvinfo : EIATTR_MAXREG_COUNT
	.align		4
        /*001c*/ 	.byte	0x03, 0x1b
        /*001e*/ 	.short	0x00ff


	//----- nvinfo : EIATTR_MERCURY_ISA_VERSION
	.align		4
        /*0020*/ 	.byte	0x03, 0x5f
        /*0022*/ 	.short	0x0101


	//----- nvinfo : EIATTR_EXIT_INSTR_OFFSETS
	.align		4
        /*0024*/ 	.byte	0x04, 0x1c
        /*0026*/ 	.short	(.L_244 - .L_243)


	//   ....[0]....
.L_243:
        /*0028*/ 	.word	0x00000010


	//----- nvinfo : EIATTR_MAX_THREADS
	.align		4
.L_244:
        /*002c*/ 	.byte	0x04, 0x05
        /*002e*/ 	.short	(.L_246 - .L_245)
.L_245:
        /*0030*/ 	.word	0x00000100
        /*0034*/ 	.word	0x00000001
        /*0038*/ 	.word	0x00000001


	//----- nvinfo : EIATTR_CBANK_PARAM_SIZE
	.align		4
.L_246:
        /*003c*/ 	.byte	0x03, 0x19
        /*003e*/ 	.short	0x0438


	//----- nvinfo : EIATTR_PARAM_CBANK
	.align		4
        /*0040*/ 	.byte	0x04, 0x0a
        /*0042*/ 	.short	(.L_248 - .L_247)
	.align		4
.L_247:
        /*0044*/ 	.word	index@(.nv.constant0._ZN7cutlass13device_kernelIN5flash19enable_sm80_to_sm89INS1_16FlashAttnFwdSm80INS1_25CollectiveMainloopFwdSm80ILi8ELi1ELb0EN4cute5tupleIJNS5_1CILi128EEENS7_ILi64EEENS7_ILi256EEEEEELi256ENS_6half_tEfNS_4arch4Sm80ELb0ELb0ELb1ELb1ELb0ELb0ELb1ELb1EEENS1_21CollectiveEpilogueFwdINS6_IJS8_SA_S9_EEENS6_IJNS7_ILi1EEESI_SI_EEESC_SE_Li256ELb1ELb1ELb1ELb0EEENS1_36VarlenDynamicPersistentTileSchedulerILi128ELi64ELi256ELi256ELb1ELb1ELb0ELb0ELb1ELb1EEEEEEEEEvNT_6ParamsE)
        /*0048*/ 	.short	0x0210
        /*004a*/ 	.short	0x0438


	//----- nvinfo : EIATTR_SW_WAR
	.align		4
.L_248:
        /*004c*/ 	.byte	0x04, 0x36
        /*004e*/ 	.short	(.L_250 - .L_249)
.L_249:
        /*0050*/ 	.word	0x00000008
.L_250:


//--------------------- .nv.info._ZN7cutlass13device_kernelIN5flash19enable_sm80_to_sm89INS1_16FlashAttnFwdSm80INS1_25CollectiveMainloopFwdSm80ILi8ELi1ELb0EN4cute5tupleIJNS5_1CILi128EEENS7_ILi48EEENS7_ILi256EEEEEELi256ENS_6half_tEfNS_4arch4Sm80ELb0ELb0ELb1ELb1ELb0ELb1ELb1ELb1EEENS1_21CollectiveEpilogueFwdINS6_IJS8_SA_S9_EEENS6_IJNS7_ILi1EEESI_SI_EEESC_SE_Li256ELb1ELb1ELb1ELb0EEENS1_36VarlenDynamicPersistentTileSchedulerILi128ELi48ELi256ELi256ELb1ELb1ELb0ELb0ELb1ELb1EEEEEEEEEvNT_6ParamsE --------------------------
	.section	.nv.info._ZN7cutlass13device_kernelIN5flash19enable_sm80_to_sm89INS1_16FlashAttnFwdSm80INS1_25CollectiveMainloopFwdSm80ILi8ELi1ELb0EN4cute5tupleIJNS5_1CILi128EEENS7_ILi48EEENS7_ILi256EEEEEELi256ENS_6half_tEfNS_4arch4Sm80ELb0ELb0ELb1ELb1ELb0ELb1ELb1ELb1EEENS1_21CollectiveEpilogueFwdINS6_IJS8_SA_S9_EEENS6_IJNS7_ILi1EEESI_SI_EEESC_SE_Li256ELb1ELb1ELb1ELb0EEENS1_36VarlenDynamicPersistentTileSchedulerILi128ELi48ELi256ELi256ELb1ELb1ELb0ELb0ELb1ELb1EEEEEEEEEvNT_6ParamsE,"",@"SHT_CUDA_INFO"
	.sectionflags	@""
	.align	4


	//----- nvinfo : EIATTR_CUDA_API_VERSION
	.align		4
        /*0000*/ 	.byte	0x04, 0x37
        /*0002*/ 	.short	(.L_252 - .L_251)
.L_251:
        /*0004*/ 	.word	0x00000082


	//----- nvinfo : EIATTR_KPARAM_INFO
	.align		4
.L_252:
        /*0008*/ 	.byte	0x04, 0x17
        /*000a*/ 	.short	(.L_254 - .L_253)
.L_253:
        /*000c*/ 	.word	0x00000000
        /*0010*/ 	.short	0x0000
        /*0012*/ 	.short	0x0000
        /*0014*/ 	.byte	0x00, 0xf0, 0xe1, 0x10


	//----- nvinfo : EIATTR_SPARSE_MMA_MASK
	.align		4
.L_254:
        /*0018*/ 	.byte	0x03, 0x50
        /*001a*/ 	.short	0x0000


	//----- nvinfo : EIATTR_MAXREG_COUNT
	.align		4
        /*001c*/ 	.byte	0x03, 0x1b
        /*001e*/ 	.short	0x00ff


	//----- nvinfo : EIATTR_MERCURY_ISA_VERSION
	.align		4
        /*0020*/ 	.byte	0x03, 0x5f
        /*0022*/ 	.short	0x0101


	//----- nvinfo : EIATTR_EXIT_INSTR_OFFSETS
	.align		4
        /*0024*/ 	.byte	0x04, 0x1c
        /*0026*/ 	.short	(.L_256 - .L_255)


	//   ....[0]....
.L_255:
        /*0028*/ 	.word	0x00000010


	//----- nvinfo : EIATTR_MAX_THREADS
	.align		4
.L_256:
        /*002c*/ 	.byte	0x04, 0x05
        /*002e*/ 	.short	(.L_258 - .L_257)
.L_257:
        /*0030*/ 	.word	0x00000100
        /*0034*/ 	.word	0x00000001
        /*0038*/ 	.word	0x00000001


	//----- nvinfo : EIATTR_CBANK_PARAM_SIZE
	.align		4
.L_258:
        /*003c*/ 	.byte	0x03, 0x19
        /*003e*/ 	.short	0x0438


	//----- nvinfo : EIATTR_PARAM_CBANK
	.align		4
        /*0040*/ 	.byte	0x04, 0x0a
        /*0042*/ 	.short	(.L_260 - .L_259)
	.align		4
.L_259:
        /*0044*/ 	.word	index@(.nv.constant0._ZN7cutlass13device_kernelIN5flash19enable_sm80_to_sm89INS1_16FlashAttnFwdSm80INS1_25CollectiveMainloopFwdSm80ILi8ELi1ELb0EN4cute5tupleIJNS5_1CILi128EEENS7_ILi48EEENS7_ILi256EEEEEELi256ENS_6half_tEfNS_4arch4Sm80ELb0ELb0ELb1ELb1ELb0ELb1ELb1ELb1EEENS1_21CollectiveEpilogueFwdINS6_IJS8_SA_S9_EEENS6_IJNS7_ILi1EEESI_SI_EEESC_SE_Li256ELb1ELb1ELb1ELb0EEENS1_36VarlenDynamicPersistentTileSchedulerILi128ELi48ELi256ELi256ELb1ELb1ELb0ELb0ELb1ELb1EEEEEEEEEvNT_6ParamsE)
        /*0048*/ 	.short	0x0210
        /*004a*/ 	.short	0x0438


	//----- nvinfo : EIATTR_SW_WAR
	.align		4
.L_260:
        /*004c*/ 	.byte	0x04, 0x36
        /*004e*/ 	.short	(.L_262 - .L_261)
.L_261:
        /*0050*/ 	.word	0x00000008
.L_262:


//--------------------- .nv.info._ZN7cutlass13device_kernelIN5flash19enable_sm80_to_sm89INS1_16FlashAttnFwdSm80INS1_25CollectiveMainloopFwdSm80ILi8ELi1ELb0EN4cute5tupleIJNS5_1CILi128EEENS7_ILi64EEENS7_ILi256EEEEEELi256ENS_6half_tEfNS_4arch4Sm80ELb0ELb1ELb1ELb0ELb0ELb0ELb1ELb1EEENS1_21CollectiveEpilogueFwdINS6_IJS8_SA_S9_EEENS6_IJNS7_ILi1EEESI_SI_EEESC_SE_Li256ELb0ELb1ELb1ELb0EEENS1_19SingleTileSchedulerILb0ELb1ELb1ELi128EEEEEEEEEvNT_6ParamsE --------------------------
	.section	.nv.info._ZN7cutlass13device_kernelIN5flash19enable_sm80_to_sm89INS1_16FlashAttnFwdSm80INS1_25CollectiveMainloopFwdSm80ILi8ELi1ELb0EN4cute5tupleIJNS5_1CILi128EEENS7_ILi64EEENS7_ILi256EEEEEELi256ENS_6half_tEfNS_4arch4Sm80ELb0ELb1ELb1ELb0ELb0ELb0ELb1ELb1EEENS1_21CollectiveEpilogueFwdINS6_IJS8_SA_S9_EEENS6_IJNS7_ILi1EEESI_SI_EEESC_SE_Li256ELb0ELb1ELb1ELb0EEENS1_19SingleTileSchedulerILb0ELb1ELb1ELi128EEEEEEEEEvNT_6ParamsE,"",@"SHT_CUDA_INFO"
	.sectionflags	@""
	.align	4


	//----- nvinfo : EIATTR_CUDA_API_VERSION
	.align		4
        /*0000*/ 	.byte	0x04, 0x37
        /*0002*/ 	.short	(.L_264 - .L_263)
.L_263:
        /*0004*/ 	.word	0x00000082


	//----- nvinfo : EIATTR_KPARAM_INFO
	.align		4
.L_264:
        /*0008*/ 	.byte	0x04, 0x17
        /*000a*/ 	.short	(.L_266 - .L_265)
.L_265:
        /*000c*/ 	.word	0x00000000
        /*0010*/ 	.short	0x0000
        /*0012*/ 	.short	0x0000
        /*0014*/ 	.byte	0x00, 0xf0, 0x61, 0x10


	//----- nvinfo : EIATTR_SPARSE_MMA_MASK
	.align		4
.L_266:
        /*0018*/ 	.byte	0x03, 0x50
        /*001a*/ 	.short	0x0000


	//----- nvinfo : EIATTR_MAXREG_COUNT
	.align		4
        /*001c*/ 	.byte	0x03, 0x1b
        /*001e*/ 	.short	0x00ff


	//----- nvinfo : EIATTR_MERCURY_ISA_VERSION
	.align		4
        /*0020*/ 	.byte	0x03, 0x5f
        /*0022*/ 	.short	0x0101


	//----- nvinfo : EIATTR_EXIT_INSTR_OFFSETS
	.align		4
        /*0024*/ 	.byte	0x04, 0x1c
        /*0026*/ 	.short	(.L_268 - .L_267)


	//   ....[0]....
.L_267:
        /*0028*/ 	.word	0x00000010


	//----- nvinfo : EIATTR_MAX_THREADS
	.align		4
.L_268:
        /*002c*/ 	.byte	0x04, 0x05
        /*002e*/ 	.short	(.L_270 - .L_269)
.L_269:
        /*0030*/ 	.word	0x00000100
        /*0034*/ 	.word	0x00000001
        /*0038*/ 	.word	0x00000001


	//----- nvinfo : EIATTR_CBANK_PARAM_SIZE
	.align		4
.L_270:
        /*003c*/ 	.byte	0x03, 0x19
        /*003e*/ 	.short	0x0418


	//----- nvinfo : EIATTR_PARAM_CBANK
	.align		4
        /*0040*/ 	.byte	0x04, 0x0a
        /*0042*/ 	.short	(.L_272 - .L_271)
	.align		4
.L_271:
        /*0044*/ 	.word	index@(.nv.constant0._ZN7cutlass13device_kernelIN5flash19enable_sm80_to_sm89INS1_16FlashAttnFwdSm80INS1_25CollectiveMainloopFwdSm80ILi8ELi1ELb0EN4cute5tupleIJNS5_1CILi128EEENS7_ILi64EEENS7_ILi256EEEEEELi256ENS_6half_tEfNS_4arch4Sm80ELb0ELb1ELb1ELb0ELb0ELb0ELb1ELb1EEENS1_21CollectiveEpilogueFwdINS6_IJS8_SA_S9_EEENS6_IJNS7_ILi1EEESI_SI_EEESC_SE_Li256ELb0ELb1ELb1ELb0EEENS1_19SingleTileSchedulerILb0ELb1ELb1ELi128EEEEEEEEEvNT_6ParamsE)
        /*0048*/ 	.short	0x0210
        /*004a*/ 	.short	0x0418


	//----- nvinfo : EIATTR_SW_WAR
	.align		4
.L_272:
        /*004c*/ 	.byte	0x04, 0x36
        /*004e*/ 	.short	(.L_274 - .L_273)
.L_273:
        /*0050*/ 	.word	0x00000008
.L_274:


//--------------------- .nv.info._ZN7cutlass13device_kernelIN5flash19enable_sm80_to_sm89INS1_16FlashAttnFwdSm80INS1_25CollectiveMainloopFwdSm80ILi8ELi1ELb0EN4cute5tupleIJNS5_1CILi128EEENS7_ILi64EEENS7_ILi256EEEEEELi256ENS_6half_tEfNS_4arch4Sm80ELb0ELb1ELb1ELb1ELb0ELb0ELb1ELb1EEENS1_21CollectiveEpilogueFwdINS6_IJS8_SA_S9_EEENS6_IJNS7_ILi1EEESI_SI_EEESC_SE_Li256ELb1ELb1ELb1ELb0EEENS1_36VarlenDynamicPersistentTileSchedulerILi128ELi64ELi256ELi256ELb1ELb1ELb0ELb1ELb0ELb1EEEEEEEEEvNT_6ParamsE --------------------------
	.section	.nv.info._ZN7cutlass13device_kernelIN5flash19enable_sm80_to_sm89INS1_16FlashAttnFwdSm80INS1_25CollectiveMainloopFwdSm80ILi8ELi1ELb0EN4cute5tupleIJNS5_1CILi128EEENS7_ILi64EEENS7_ILi256EEEEEELi256ENS_6half_tEfNS_4arch4Sm80ELb0ELb1ELb1ELb1ELb0ELb0ELb1ELb1EEENS1_21CollectiveEpilogueFwdINS6_IJS8_SA_S9_EEENS6_IJNS7_ILi1EEESI_SI_EEESC_SE_Li256ELb1ELb1ELb1ELb0EEENS1_36VarlenDynamicPersistentTileSchedulerILi128ELi64ELi256ELi256ELb1ELb1ELb0ELb1ELb0ELb1EEEEEEEEEvNT_6ParamsE,"",@"SHT_CUDA_INFO"
	.sectionflags	@""
	.align	4


	//----- nvinfo : EIATTR_CUDA_API_VERSION
	.align		4
        /*0000*/ 	.byte	0x04, 0x37
        /*0002*/ 	.short	(.L_276 - .L_275)
.L_275:
        /*0004*/ 	.word	0x00000082


	//----- nvinfo : EIATTR_KPARAM_INFO
	.align		4
.L_276:
        /*0008*/ 	.byte	0x04, 0x17
        /*000a*/ 	.short	(.L_278 - .L_277)
.L_277:
        /*000c*/ 	.word	0x00000000
        /*0010*/ 	.short	0x0000
        /*0012*/ 	.short	0x0000
        /*0014*/ 	.byte	0x00, 0xf0, 0xe1, 0x10


	//----- nvinfo : EIATTR_SPARSE_MMA_MASK
	.align		4
.L_278:
        /*0018*/ 	.byte	0x03, 0x50
        /*001a*/ 	.short	0x0000


	//----- nvinfo : EIATTR_MAXREG_COUNT
	.align		4
        /*001c*/ 	.byte	0x03, 0x1b
        /*001e*/ 	.short	0x00ff


	//----- nvinfo : EIATTR_MERCURY_ISA_VERSION
	.align		4
        /*0020*/ 	.byte	0x03, 0x5f
        /*0022*/ 	.short	0x0101


	//----- nvinfo : EIATTR_EXIT_INSTR_OFFSETS
	.align		4
        /*0024*/ 	.byte	0x04, 0x1c
        /*0026*/ 	.short	(.L_280 - .L_279)


	//   ....[0]....
.L_279:
        /*0028*/ 	.word	0x00000010


	//----- nvinfo : EIATTR_MAX_THREADS
	.align		4
.L_280:
        /*002c*/ 	.byte	0x04, 0x05
        /*002e*/ 	.short	(.L_282 - .L_281)
.L_281:
        /*0030*/ 	.word	0x00000100
        /*0034*/ 	.word	0x00000001
        /*0038*/ 	.word	0x00000001


	//----- nvinfo : EIATTR_CBANK_PARAM_SIZE
	.align		4
.L_282:
        /*003c*/ 	.byte	0x03, 0x19
        /*003e*/ 	.short	0x0438


	//----- nvinfo : EIATTR_PARAM_CBANK
	.align		4
        /*0040*/ 	.byte	0x04, 0x0a
        /*0042*/ 	.short	(.L_284 - .L_283)
	.align		4
.L_283:
        /*0044*/ 	.word	index@(.nv.constant0._ZN7cutlass13device_kernelIN5flash19enable_sm80_to_sm89INS1_16FlashAttnFwdSm80INS1_25CollectiveMainloopFwdSm80ILi8ELi1ELb0EN4cute5tupleIJNS5_1CILi128EEENS7_ILi64EEENS7_ILi256EEEEEELi256ENS_6half_tEfNS_4arch4Sm80ELb0ELb1ELb1ELb1ELb0ELb0ELb1ELb1EEENS1_21CollectiveEpilogueFwdINS6_IJS8_SA_S9_EEENS6_IJNS7_ILi1EEESI_SI_EEESC_SE_Li256ELb1ELb1ELb1ELb0EEENS1_36VarlenDynamicPersistentTileSchedulerILi128ELi64ELi256ELi256ELb1ELb1ELb0ELb1ELb0ELb1EEEEEEEEEvNT_6ParamsE)
        /*0048*/ 	.short	0x0210
        /*004a*/ 	.short	0x0438


	//----- nvinfo : EIATTR_SW_WAR
	.align		4
.L_284:
        /*004c*/ 	.byte	0x04, 0x36
        /*004e*/ 	.short	(.L_286 - .L_285)
.L_285:
        /*0050*/ 	.word	0x00000008
.L_286:


//--------------------- .nv.info._ZN7cutlass13device_kernelIN5flash19enable_sm80_to_sm89INS1_16FlashAttnFwdSm80INS1_25CollectiveMainloopFwdSm80ILi8ELi1ELb0EN4cute5tupleIJNS5_1CILi128EEENS7_ILi48EEENS7_ILi256EEEEEELi256ENS_6half_tEfNS_4arch4Sm80ELb0ELb1ELb1ELb1ELb0ELb1ELb1ELb1EEENS1_21CollectiveEpilogueFwdINS6_IJS8_SA_S9_EEENS6_IJNS7_ILi1EEESI_SI_EEESC_SE_Li256ELb1ELb1ELb1ELb0EEENS1_36VarlenDynamicPersistentTileSchedulerILi128ELi48ELi256ELi256ELb1ELb1ELb0ELb1ELb0ELb1EEEEEEEEEvNT_6ParamsE --------------------------
	.section	.nv.info._ZN7cutlass13device_kernelIN5flash19enable_sm80_to_sm89INS1_16FlashAttnFwdSm80INS1_25CollectiveMainloopFwdSm80ILi8ELi1ELb0EN4cute5tupleIJNS5_1CILi128EEENS7_ILi48EEENS7_ILi256EEEEEELi256ENS_6half_tEfNS_4arch4Sm80ELb0ELb1ELb1ELb1ELb0ELb1ELb1ELb1EEENS1_21CollectiveEpilogueFwdINS6_IJS8_SA_S9_EEENS6_IJNS7_ILi1EEESI_SI_EEESC_SE_Li256ELb1ELb1ELb1ELb0EEENS1_36VarlenDynamicPersistentTileSchedulerILi128ELi48ELi256ELi256ELb1ELb1ELb0ELb1ELb0ELb1EEEEEEEEEvNT_6ParamsE,"",@"SHT_CUDA_INFO"
	.sectionflags	@""
	.align	4


	//----- nvinfo : EIATTR_CUDA_API_VERSION
	.align		4
        /*0000*/ 	.byte	0x04, 0x37
        /*0002*/ 	.short	(.L_288 - .L_287)
.L_287:
        /*0004*/ 	.word	0x00000082


	//----- nvinfo : EIATTR_KPARAM_INFO
	.align		4
.L_288:
        /*0008*/ 	.byte	0x04, 0x17
        /*000a*/ 	.short	(.L_290 - .L_289)
.L_289:
        /*000c*/ 	.word	0x00000000
        /*0010*/ 	.short	0x0000
        /*0012*/ 	.short	0x0000
        /*0014*/ 	.byte	0x00, 0xf0, 0xe1, 0x10


	//----- nvinfo : EIATTR_SPARSE_MMA_MASK
	.align		4
.L_290:
        /*0018*/ 	.byte	0x03, 0x50
        /*001a*/ 	.short	0x0000


	//----- nvinfo : EIATTR_MAXREG_COUNT
	.align		4
        /*001c*/ 	.byte	0x03, 0x1b
        /*001e*/ 	.short	0x00ff


	//----- nvinfo : EIATTR_MERCURY_ISA_VERSION
	.align		4
        /*0020*/ 	.byte	0x03, 0x5f
        /*0022*/ 	.short	0x0101


	//----- nvinfo : EIATTR_EXIT_INSTR_OFFSETS
	.align		4
        /*0024*/ 	.byte	0x04, 0x1c
        /*0026*/ 	.short	(.L_292 - .L_291)


	//   ....[0]....
.L_291:
        /*0028*/ 	.word	0x00000010


	//----- nvinfo : EIATTR_MAX_THREADS
	.align		4
.L_292:
        /*002c*/ 	.byte	0x04, 0x05
        /*002e*/ 	.short	(.L_294 - .L_293)
.L_293:
        /*0030*/ 	.word	0x00000100
        /*0034*/ 	.word	0x00000001
        /*0038*/ 	.word	0x00000001


	//----- nvinfo : EIATTR_CBANK_PARAM_SIZE
	.align		4
.L_294:
        /*003c*/ 	.byte	0x03, 0x19
        /*003e*/ 	.short	0x0438


	//----- nvinfo : EIATTR_PARAM_CBANK
	.align		4
        /*0040*/ 	.byte	0x04, 0x0a
        /*0042*/ 	.short	(.L_296 - .L_295)
	.align		4
.L_295:
        /*0044*/ 	.word	index@(.nv.constant0._ZN7cutlass13device_kernelIN5flash19enable_sm80_to_sm89INS1_16FlashAttnFwdSm80INS1_25CollectiveMainloopFwdSm80ILi8ELi1ELb0EN4cute5tupleIJNS5_1CILi128EEENS7_ILi48EEENS7_ILi256EEEEEELi256ENS_6half_tEfNS_4arch4Sm80ELb0ELb1ELb1ELb1ELb0ELb1ELb1ELb1EEENS1_21CollectiveEpilogueFwdINS6_IJS8_SA_S9_EEENS6_IJNS7_ILi1EEESI_SI_EEESC_SE_Li256ELb1ELb1ELb1ELb0EEENS1_36VarlenDynamicPersistentTileSchedulerILi128ELi48ELi256ELi256ELb1ELb1ELb0ELb1ELb0ELb1EEEEEEEEEvNT_6ParamsE)
        /*0048*/ 	.short	0x0210
        /*004a*/ 	.short	0x0438


	//----- nvinfo : EIATTR_SW_WAR
	.align		4
.L_296:
        /*004c*/ 	.byte	0x04, 0x36
        /*004e*/ 	.short	(.L_298 - .L_297)
.L_297:
        /*0050*/ 	.word	0x00000008
.L_298:


//--------------------- .nv.info._ZN7cutlass13device_kernelIN5flash19enable_sm80_to_sm89INS1_16FlashAttnFwdSm80INS1_25CollectiveMainloopFwdSm80ILi8ELi1ELb0EN4cute5tupleIJNS5_1CILi128EEENS7_ILi96EEENS7_ILi256EEEEEELi256ENS_6half_tEfNS_4arch4Sm80ELb1ELb0ELb1ELb0ELb0ELb0ELb1ELb1EEENS1_21CollectiveEpilogueFwdINS6_IJS8_SA_S9_EEENS6_IJNS7_ILi1EEESI_SI_EEESC_SE_Li256ELb0ELb1ELb1ELb0EEENS1_30DynamicPersistentTileSchedulerILi256ELi256ELb1ELb1ELb0EEEEEEEEEvNT_6ParamsE --------------------------
	.section	.nv.info._ZN7cutlass13device_kernelIN5flash19enable_sm80_to_sm89INS1_16FlashAttnFwdSm80INS1_25CollectiveMainloopFwdSm80ILi8ELi1ELb0EN4cute5tupleIJNS5_1CILi128EEENS7_ILi96EEENS7_ILi256EEEEEELi256ENS_6half_tEfNS_4arch4Sm80ELb1ELb0ELb1ELb0ELb0ELb0ELb1ELb1EEENS1_21CollectiveEpilogueFwdINS6_IJS8_SA_S9_EEENS6_IJNS7_ILi1EEESI_SI_EEESC_SE_Li256ELb0ELb1ELb1ELb0EEENS1_30DynamicPersistentTileSchedulerILi256ELi256ELb1ELb1ELb0EEEEEEEEEvNT_6ParamsE,"",@"SHT_CUDA_INFO"
	.sectionflags	@""
	.align	4


	//----- nvinfo : EIATTR_CUDA_API_VERSION
	.align		4
        /*0000*/ 	.byte	0x04, 0x37
        /*0002*/ 	.short	(.L_300 - .L_299)
.L_299:
        /*0004*/ 	.word	0x00000082


	//----- nvinfo : EIATTR_KPARAM_INFO
	.align		4
.L_300:
        /*0008*/ 	.byte	0x04, 0x17
        /*000a*/ 	.short	(.L_302 - .L_301)
.L_301:
        /*000c*/ 	.word	0x00000000
        /*0010*/ 	.short	0x0000
        /*0012*/ 	.short	0x0000
        /*0014*/ 	.byte	0x00, 0xf0, 0xa1, 0x10


	//----- nvinfo : EIATTR_SPARSE_MMA_MASK
	.align		4
.L_302:
        /*0018*/ 	.byte	0x03, 0x50
        /*001a*/ 	.short	0x0000


	//----- nvinfo : EIATTR_MAXREG_COUNT
	.align		4
        /*001c*/ 	.byte	0x03, 0x1b
        /*001e*/ 	.short	0x00ff


	//----- nvinfo : EIATTR_MERCURY_ISA_VERSION
	.align		4
        /*0020*/ 	.byte	0x03, 0x5f
        /*0022*/ 	.short	0x0101


	//----- nvinfo : EIATTR_EXIT_INSTR_OFFSETS
	.align		4
        /*0024*/ 	.byte	0x04, 0x1c
        /*0026*/ 	.short	(.L_304 - .L_303)


	//   ....[0]....
.L_303:
        /*0028*/ 	.word	0x00000010


	//----- nvinfo : EIATTR_MAX_THREADS
	.align		4
.L_304:
        /*002c*/ 	.byte	0x04, 0x05
        /*002e*/ 	.short	(.L_306 - .L_305)
.L_305:
        /*0030*/ 	.word	0x00000100
        /*0034*/ 	.word	0x00000001
        /*0038*/ 	.word	0x00000001


	//----- nvinfo : EIATTR_CBANK_PARAM_SIZE
	.align		4
.L_306:
        /*003c*/ 	.byte	0x03, 0x19
        /*003e*/ 	.short	0x0428


	//----- nvinfo : EIATTR_PARAM_CBANK
	.align		4
        /*0040*/ 	.byte	0x04, 0x0a
        /*0042*/ 	.short	(.L_308 - .L_307)
	.align		4
.L_307:
        /*0044*/ 	.word	index@(.nv.constant0._ZN7cutlass13device_kernelIN5flash19enable_sm80_to_sm89INS1_16FlashAttnFwdSm80INS1_25CollectiveMainloopFwdSm80ILi8ELi1ELb0EN4cute5tupleIJNS5_1CILi128EEENS7_ILi96EEENS7_ILi256EEEEEELi256ENS_6half_tEfNS_4arch4Sm80ELb1ELb0ELb1ELb0ELb0ELb0ELb1ELb1EEENS1_21CollectiveEpilogueFwdINS6_IJS8_SA_S9_EEENS6_IJNS7_ILi1EEESI_SI_EEESC_SE_Li256ELb0ELb1ELb1ELb0EEENS1_30DynamicPersistentTileSchedulerILi256ELi256ELb1ELb1ELb0EEEEEEEEEvNT_6ParamsE)
        /*0048*/ 	.short	0x0210
        /*004a*/ 	.short	0x0428


	//----- nvinfo : EIATTR_SW_WAR
	.align		4
.L_308:
        /*004c*/ 	.byte	0x04, 0x36
        /*004e*/ 	.short	(.L_310 - .L_309)
.L_309:
        /*0050*/ 	.word	0x00000008
.L_310:


//--------------------- .nv.info._ZN7cutlass13device_kernelIN5flash19enable_sm80_to_sm89INS1_16FlashAttnFwdSm80INS1_25CollectiveMainloopFwdSm80ILi8ELi1ELb0EN4cute5tupleIJNS5_1CILi128EEENS7_ILi64EEENS7_ILi256EEEEEELi256ENS_6half_tEfNS_4arch4Sm80ELb1ELb0ELb1ELb1ELb0ELb0ELb1ELb1EEENS1_21CollectiveEpilogueFwdINS6_IJS8_SA_S9_EEENS6_IJNS7_ILi1EEESI_SI_EEESC_SE_Li256ELb1ELb1ELb1ELb0EEENS1_36VarlenDynamicPersistentTileSchedulerILi128ELi64ELi256ELi256ELb1ELb1ELb0ELb1ELb1ELb1EEEEEEEEEvNT_6ParamsE --------------------------
	.section	.nv.info._ZN7cutlass13device_kernelIN5flash19enable_sm80_to_sm89INS1_16FlashAttnFwdSm80INS1_25CollectiveMainloopFwdSm80ILi8ELi1ELb0EN4cute5tupleIJNS5_1CILi128EEENS7_ILi64EEENS7_ILi256EEEEEELi256ENS_6half_tEfNS_4arch4Sm80ELb1ELb0ELb1ELb1ELb0ELb0ELb1ELb1EEENS1_21CollectiveEpilogueFwdINS6_IJS8_SA_S9_EEENS6_IJNS7_ILi1EEESI_SI_EEESC_SE_Li256ELb1ELb1ELb1ELb0EEENS1_36VarlenDynamicPersistentTileSchedulerILi128ELi64ELi256ELi256ELb1ELb1ELb0ELb1ELb1ELb1EEEEEEEEEvNT_6ParamsE,"",@"SHT_CUDA_INFO"
	.sectionflags	@""
	.align	4


	//----- nvinfo : EIATTR_CUDA_API_VERSION
	.align		4
        /*0000*/ 	.byte	0x04, 0x37
        /*0002*/ 	.short	(.L_312 - .L_311)
.L_311:
        /*0004*/ 	.word	0x00000082


	//----- nvinfo : EIATTR_KPARAM_INFO
	.align		4
.L_312:
        /*0008*/ 	.byte	0x04, 0x17
        /*000a*/ 	.short	(.L_314 - .L_313)
.L_313:
        /*000c*/ 	.word	0x00000000
        /*0010*/ 	.short	0x0000
        /*0012*/ 	.short	0x0000
        /*0014*/ 	.byte	0x00, 0xf0, 0xe1, 0x10


	//----- nvinfo : EIATTR_SPARSE_MMA_MASK
	.align		4
.L_314:
        /*0018*/ 	.byte	0x03, 0x50
        /*001a*/ 	.short	0x0000


	//----- nvinfo : EIATTR_MAXREG_COUNT
	.align		4
        /*001c*/ 	.byte	0x03, 0x1b
        /*001e*/ 	.short	0x00ff


	//----- nvinfo : EIATTR_MERCURY_ISA_VERSION
	.align		4
        /*0020*/ 	.byte	0x03, 0x5f
        /*0022*/ 	.short	0x0101


	//----- nvinfo : EIATTR_EXIT_INSTR_OFFSETS
	.align		4
        /*0024*/ 	.byte	0x04, 0x1c
        /*0026*/ 	.short	(.L_316 - .L_315)


	//   ....[0]....
.L_315:
        /*0028*/ 	.word	0x00000010


	//----- nvinfo : EIATTR_MAX_THREADS
	.align		4
.L_316:
        /*002c*/ 	.byte	0x04, 0x05
        /*002e*/ 	.short	(.L_318 - .L_317)
.L_317:
        /*0030*/ 	.word	0x00000100
        /*0034*/ 	.word	0x00000001
        /*0038*/ 	.word	0x00000001


	//----- nvinfo : EIATTR_CBANK_PARAM_SIZE
	.align		4
.L_318:
        /*003c*/ 	.byte	0x03, 0x19
        /*003e*/ 	.short	0x0438


	//----- nvinfo : EIATTR_PARAM_CBANK
	.align		4
        /*0040*/ 	.byte	0x04, 0x0a
        /*0042*/ 	.short	(.L_320 - .L_319)
	.align		4
.L_319:
        /*0044*/ 	.word	index@(.nv.constant0._ZN7cutlass13device_kernelIN5flash19enable_sm80_to_sm89INS1_16FlashAttnFwdSm80INS1_25CollectiveMainloopFwdSm80ILi8ELi1ELb0EN4cute5tupleIJNS5_1CILi128EEENS7_ILi64EEENS7_ILi256EEEEEELi256ENS_6half_tEfNS_4arch4Sm80ELb1ELb0ELb1ELb1ELb0ELb0ELb1ELb1EEENS1_21CollectiveEpilogueFwdINS6_IJS8_SA_S9_EEENS6_IJNS7_ILi1EEESI_SI_EEESC_SE_Li256ELb1ELb1ELb1ELb0EEENS1_36VarlenDynamicPersistentTileSchedulerILi128ELi64ELi256ELi256ELb1ELb1ELb0ELb1ELb1ELb1EEEEEEEEEvNT_6ParamsE)
        /*0048*/ 	.short	0x0210
        /*004a*/ 	.short	0x0438


	//----- nvinfo : EIATTR_SW_WAR
	.align		4
.L_320:
        /*004c*/ 	.byte	0x04, 0x36
        /*004e*/ 	.short	(.L_322 - .L_321)
.L_321:
        /*0050*/ 	.word	0x00000008
.L_322:


//--------------------- .nv.info._ZN7cutlass13device_kernelIN5flash19enable_sm80_to_sm89INS1_16FlashAttnFwdSm80INS1_25CollectiveMainloopFwdSm80ILi8ELi1ELb0EN4cute5tupleIJNS5_1CILi128EEENS7_ILi48EEENS7_ILi256EEEEEELi256ENS_6half_tEfNS_4arch4Sm80ELb1ELb0ELb1ELb1ELb0ELb1ELb1ELb1EEENS1_21CollectiveEpilogueFwdINS6_IJS8_SA_S9_EEENS6_IJNS7_ILi1EEESI_SI_EEESC_SE_Li256ELb1ELb1ELb1ELb0EEENS1_36VarlenDynamicPersistentTileSchedulerILi128ELi48ELi256ELi256ELb1ELb1ELb0ELb1ELb1ELb1EEEEEEEEEvNT_6ParamsE --------------------------
	.section	.nv.info._ZN7cutlass13device_kernelIN5flash19enable_sm80_to_sm89INS1_16FlashAttnFwdSm80INS1_25CollectiveMainloopFwdSm80ILi8ELi1ELb0EN4cute5tupleIJNS5_1CILi128EEENS7_ILi48EEENS7_ILi256EEEEEELi256ENS_6half_tEfNS_4arch4Sm80ELb1ELb0ELb1ELb1ELb0ELb1ELb1ELb1EEENS1_21CollectiveEpilogueFwdINS6_IJS8_SA_S9_EEENS6_IJNS7_ILi1EEESI_SI_EEESC_SE_Li256ELb1ELb1ELb1ELb0EEENS1_36VarlenDynamicPersistentTileSchedulerILi128ELi48ELi256ELi256ELb1ELb1ELb0ELb1ELb1ELb1EEEEEEEEEvNT_6ParamsE,"",@"SHT_CUDA_INFO"
	.sectionflags	@""
	.align	4


	//----- nvinfo : EIATTR_CUDA_API_VERSION
	.align		4
        /*0000*/ 	.byte	0x04, 0x37
        /*0002*/ 	.short	(.L_324 - .L_323)
.L_323:
        /*0004*/ 	.word	0x00000082


	//----- nvinfo : EIATTR_KPARAM_INFO
	.align		4
.L_324:
        /*0008*/ 	.byte	0x04, 0x17
        /*000a*/ 	.short	(.L_326 - .L_325)
.L_325:
        /*000c*/ 	.word	0x00000000
        /*0010*/ 	.short	0x0000
        /*0012*/ 	.short	0x0000
        /*0014*/ 	.byte	0x00, 0xf0, 0xe1, 0x10


	//----- nvinfo : EIATTR_SPARSE_MMA_MASK
	.align		4
.L_326:
        /*0018*/ 	.byte	0x03, 0x50
        /*001a*/ 	.short	0x0000


	//----- nvinfo : EIATTR_MAXREG_COUNT
	.align		4
        /*001c*/ 	.byte	0x03, 0x1b
        /*001e*/ 	.short	0x00ff


	//----- nvinfo : EIATTR_MERCURY_ISA_VERSION
	.align		4
        /*0020*/ 	.byte	0x03, 0x5f
        /*0022*/ 	.short	0x0101


	//----- nvinfo : EIATTR_EXIT_INSTR_OFFSETS
	.align		4
        /*0024*/ 	.byte	0x04, 0x1c
        /*0026*/ 	.short	(.L_328 - .L_327)


	//   ....[0]....
.L_327:
        /*0028*/ 	.word	0x00000010


	//----- nvinfo : EIATTR_MAX_THREADS
	.align		4
.L_328:
        /*002c*/ 	.byte	0x04, 0x05
        /*002e*/ 	.short	(.L_330 - .L_329)
.L_329:
        /*0030*/ 	.word	0x00000100
        /*0034*/ 	.word	0x00000001
        /*0038*/ 	.word	0x00000001


	//----- nvinfo : EIATTR_CBANK_PARAM_SIZE
	.align		4
.L_330:
        /*003c*/ 	.byte	0x03, 0x19
        /*003e*/ 	.short	0x0438


	//----- nvinfo : EIATTR_PARAM_CBANK
	.align		4
        /*0040*/ 	.byte	0x04, 0x0a
        /*0042*/ 	.short	(.L_332 - .L_331)
	.align		4
.L_331:
        /*0044*/ 	.word	index@(.nv.constant0._ZN7cutlass13device_kernelIN5flash19enable_sm80_to_sm89INS1_16FlashAttnFwdSm80INS1_25CollectiveMainloopFwdSm80ILi8ELi1ELb0EN4cute5tupleIJNS5_1CILi128EEENS7_ILi48EEENS7_ILi256EEEEEELi256ENS_6half_tEfNS_4arch4Sm80ELb1ELb0ELb1ELb1ELb0ELb1ELb1ELb1EEENS1_21CollectiveEpilogueFwdINS6_IJS8_SA_S9_EEENS6_IJNS7_ILi1EEESI_SI_EEESC_SE_Li256ELb1ELb1ELb1ELb0EEENS1_36VarlenDynamicPersistentTileSchedulerILi128ELi48ELi256ELi256ELb1ELb1ELb0ELb1ELb1ELb1EEEEEEEEEvNT_6ParamsE)
        /*0048*/ 	.short	0x0210
        /*004a*/ 	.short	0x0438


	//----- nvinfo : EIATTR_SW_WAR
	.align		4
.L_332:
        /*004c*/ 	.byte	0x04, 0x36
        /*004e*/ 	.short	(.L_334 - .L_333)
.L_333:
        /*0050*/ 	.word	0x00000008
.L_334:


//--------------------- .nv.callgraph             --------------------------
	.section	.nv.callgraph,"",@"SHT_CUDA_CALLGRAPH"
	.align	4
	.sectionentsize	8
	.align		4
        /*0000*/ 	.word	0x00000000
	.align		4
        /*0004*/ 	.word	0xffffffff
	.align		4
        /*0008*/ 	.word	0x00000000
	.align		4
        /*000c*/ 	.word	0xfffffffe
	.align		4
        /*0010*/ 	.word	0x00000000
	.align		4
        /*0014*/ 	.word	0xfffffffd
	.align		4
        /*0018*/ 	.word	0x00000000
	.align		4
        /*001c*/ 	.word	0xfffffffc


//--------------------- .nv.constant4             --------------------------
	.section	.nv.constant4,"a",@progbits
	.align	8
	.align		8
.nv.constant4:
        /*0000*/ 	.dword	_ZN80_INTERNAL_96de87e3_44_flash_fwd_hdim256_fp16_split_softcap_sm80_cu_8e232a79_38424cuda3std3__45__cpo5beginE
	.align		8
        /*0008*/ 	.dword	_ZN80_INTERNAL_96de87e3_44_flash_fwd_hdim256_fp16_split_softcap_sm80_cu_8e232a79_38424cuda3std3__45__cpo3endE
	.align		8
        /*0010*/ 	.dword	_ZN80_INTERNAL_96de87e3_44_flash_fwd_hdim256_fp16_split_softcap_sm80_cu_8e232a79_38424cuda3std3__45__cpo6cbeginE
	.align		8
        /*0018*/ 	.dword	_ZN80_INTERNAL_96de87e3_44_flash_fwd_hdim256_fp16_split_softcap_sm80_cu_8e232a79_38424cuda3std3__45__cpo4cendE
	.align		8
        /*0020*/ 	.dword	_ZN80_INTERNAL_96de87e3_44_flash_fwd_hdim256_fp16_split_softcap_sm80_cu_8e232a79_38424cuda3std3__482_GLOBAL__N__96de87e3_44_flash_fwd_hdim256_fp16_split_softcap_sm80_cu_8e232a79_38426ignoreE
	.align		8
        /*0028*/ 	.dword	_ZN80_INTERNAL_96de87e3_44_flash_fwd_hdim256_fp16_split_softcap_sm80_cu_8e232a79_38424cuda3std3__419piecewise_constructE
	.align		8
        /*0030*/ 	.dword	_ZN80_INTERNAL_96de87e3_44_flash_fwd_hdim256_fp16_split_softcap_sm80_cu_8e232a79_38424cuda3std3__48in_placeE
	.align		8
        /*0038*/ 	.dword	_ZN80_INTERNAL_96de87e3_44_flash_fwd_hdim256_fp16_split_softcap_sm80_cu_8e232a79_38424cuda3std6ranges3__45__cpo4swapE
	.align		8
        /*0040*/ 	.dword	_ZN80_INTERNAL_96de87e3_44_flash_fwd_hdim256_fp16_split_softcap_sm80_cu_8e232a79_38424cuda3std6ranges3__45__cpo9iter_moveE
	.align		8
        /*0048*/ 	.dword	_ZN80_INTERNAL_96de87e3_44_flash_fwd_hdim256_fp16_split_softcap_sm80_cu_8e232a79_38424cute7productE
	.align		8
        /*0050*/ 	.dword	_ZN80_INTERNAL_96de87e3_44_flash_fwd_hdim256_fp16_split_softcap_sm80_cu_8e232a79_38424cute1_E


//--------------------- .text._ZN7cutlass13device_kernelIN5flash19enable_sm80_to_sm89INS1_16FlashAttnFwdSm80INS1_25CollectiveMainloopFwdSm80ILi8ELi1ELb1EN4cute5tupleIJNS5_1CILi128EEENS7_ILi64EEENS7_ILi256EEEEEELi256ENS_6half_tEfNS_4arch4Sm80ELb0ELb0ELb1ELb0ELb0ELb0ELb1ELb1EEENS1_21CollectiveEpilogueFwdINS6_IJS8_SA_S9_EEENS6_IJNS7_ILi1EEESI_SI_EEESC_SE_Li256ELb0ELb1ELb1ELb0EEENS1_19SingleTileSchedulerILb0ELb1ELb1ELi128EEEEEEEEEvNT_6ParamsE --------------------------
	.section	.text._ZN7cutlass13device_kernelIN5flash19enable_sm80_to_sm89INS1_16FlashAttnFwdSm80INS1_25CollectiveMainloopFwdSm80ILi8ELi1ELb1EN4cute5tupleIJNS5_1CILi128EEENS7_ILi64EEENS7_ILi256EEEEEELi256ENS_6half_tEfNS_4arch4Sm80ELb0ELb0ELb1ELb0ELb0ELb0ELb1ELb1EEENS1_21CollectiveEpilogueFwdINS6_IJS8_SA_S9_EEENS6_IJNS7_ILi1EEESI_SI_EEESC_SE_Li256ELb0ELb1ELb1ELb0EEENS1_19SingleTileSchedulerILb0ELb1ELb1ELi128EEEEEEEEEvNT_6ParamsE,"ax",@progbits
	.align	128
.text._ZN7cutlass13device_kernelIN5flash19enable_sm80_to_sm89INS1_16FlashAttnFwdSm80INS1_25CollectiveMainloopFwdSm80ILi8ELi1ELb1EN4cute5tupleIJNS5_1CILi128EEENS7_ILi64EEENS7_ILi256EEEEEELi256ENS_6half_tEfNS_4arch4Sm80ELb0ELb0ELb1ELb0ELb0ELb0ELb1ELb1EEENS1_21CollectiveEpilogueFwdINS6_IJS8_SA_S9_EEENS6_IJNS7_ILi1EEESI_SI_EEESC_SE_Li256ELb0ELb1ELb1ELb0EEENS1_19SingleTileSchedulerILb0ELb1ELb1ELi128EEEEEEEEEvNT_6ParamsE:
        .type           _ZN7cutlass13device_kernelIN5flash19enable_sm80_to_sm89INS1_16FlashAttnFwdSm80INS1_25CollectiveMainloopFwdSm80ILi8ELi1ELb1EN4cute5tupleIJNS5_1CILi128EEENS7_ILi64EEENS7_ILi256EEEEEELi256ENS_6half_tEfNS_4arch4Sm80ELb0ELb0ELb1ELb0ELb0ELb0ELb1ELb1EEENS1_21CollectiveEpilogueFwdINS6_IJS8_SA_S9_EEENS6_IJNS7_ILi1EEESI_SI_EEESC_SE_Li256ELb0ELb1ELb1ELb0EEENS1_19SingleTileSchedulerILb0ELb1ELb1ELi128EEEEEEEEEvNT_6ParamsE,@function
        .size           _ZN7cutlass13device_kernelIN5flash19enable_sm80_to_sm89INS1_16FlashAttnFwdSm80INS1_25CollectiveMainloopFwdSm80ILi8ELi1ELb1EN4cute5tupleIJNS5_1CILi128EEENS7_ILi64EEENS7_ILi256EEEEEELi256ENS_6half_tEfNS_4arch4Sm80ELb0ELb0ELb1ELb0ELb0ELb0ELb1ELb1EEENS1_21CollectiveEpilogueFwdINS6_IJS8_SA_S9_EEENS6_IJNS7_ILi1EEESI_SI_EEESC_SE_Li256ELb0ELb1ELb1ELb0EEENS1_19SingleTileSchedulerILb0ELb1ELb1ELi128EEEEEEEEEvNT_6ParamsE,(.L_x_18 - _ZN7cutlass13device_kernelIN5flash19enable_sm80_to_sm89INS1_16FlashAttnFwdSm80INS1_25CollectiveMainloopFwdSm80ILi8ELi1ELb1EN4cute5tupleIJNS5_1CILi128EEENS7_ILi64EEENS7_ILi256EEEEEELi256ENS_6half_tEfNS_4arch4Sm80ELb0ELb0ELb1ELb0ELb0ELb0ELb1ELb1EEENS1_21CollectiveEpilogueFwdINS6_IJS8_SA_S9_EEENS6_IJNS7_ILi1EEESI_SI_EEESC_SE_Li256ELb0ELb1ELb1ELb0EEENS1_19SingleTileSchedulerILb0ELb1ELb1ELi128EEEEEEEEEvNT_6ParamsE)
        .other          _ZN7cutlass13device_kernelIN5flash19enable_sm80_to_sm89INS1_16FlashAttnFwdSm80INS1_25CollectiveMainloopFwdSm80ILi8ELi1ELb1EN4cute5tupleIJNS5_1CILi128EEENS7_ILi64EEENS7_ILi256EEEEEELi256ENS_6half_tEfNS_4arch4Sm80ELb0ELb0ELb1ELb0ELb0ELb0ELb1ELb1EEENS1_21CollectiveEpilogueFwdINS6_IJS8_SA_S9_EEENS6_IJNS7_ILi1EEESI_SI_EEESC_SE_Li256ELb0ELb1ELb1ELb0EEENS1_19SingleTileSchedulerILb0ELb1ELb1ELi128EEEEEEEEEvNT_6ParamsE,@"STO_CUDA_ENTRY STV_DEFAULT"
_ZN7cutlass13device_kernelIN5flash19enable_sm80_to_sm89INS1_16FlashAttnFwdSm80INS1_25CollectiveMainloopFwdSm80ILi8ELi1ELb1EN4cute5tupleIJNS5_1CILi128EEENS7_ILi64EEENS7_ILi256EEEEEELi256ENS_6half_tEfNS_4arch4Sm80ELb0ELb0ELb1ELb0ELb0ELb0ELb1ELb1EEENS1_21CollectiveEpilogueFwdINS6_IJS8_SA_S9_EEENS6_IJNS7_ILi1EEESI_SI_EEESC_SE_Li256ELb0ELb1ELb1ELb0EEENS1_19SingleTileSchedulerILb0ELb1ELb1ELi128EEEEEEEEEvNT_6ParamsE:
[----:B------:R-:W-:Y:S01]  /*0000*/  LDC R1, c[0x0][0x28] ;  /* 0x00000a00ff017b82 */ /* 0x000fe20000000800 */
[----:B------:R-:W-:Y:S05]  /*0010*/  EXIT ;  /* 0x000000000000794d */ /* 0x000fea0003800000 */
.L_x_0:
[----:B------:R-:W-:-:S00]  /*0020*/  BRA `(.L_x_0) ;  /* 0xfffffffc00fc7947 */ /* 0x000fc0000383ffff */
[----:B------:R-:W-:-:S00]  /*0030*/  NOP ;  /* 0x0000000000007918 */ /* 0x000fc00000000000 */
        /* <DEDUP_REMOVED lines=12> */
.L_x_18:


//--------------------- .text._ZN7cutlass13device_kernelIN5flash19enable_sm80_to_sm89INS1_16FlashAttnFwdSm80INS1_25CollectiveMainloopFwdSm80ILi8ELi1ELb1EN4cute5tupleIJNS5_1CILi128EEENS7_ILi48EEENS7_ILi256EEEEEELi256ENS_6half_tEfNS_4arch4Sm80ELb0ELb0ELb1ELb1ELb0ELb0ELb1ELb1EEENS1_21CollectiveEpilogueFwdINS6_IJS8_SA_S9_EEENS6_IJNS7_ILi1EEESI_SI_EEESC_SE_Li256ELb1ELb1ELb1ELb0EEENS1_36VarlenDynamicPersistentTileSchedulerILi128ELi48ELi256ELi256ELb1ELb1ELb0ELb0ELb1ELb1EEEEEEEEEvNT_6ParamsE --------------------------
	.section	.text._ZN7cutlass13device_kernelIN5flash19enable_sm80_to_sm89INS1_16FlashAttnFwdSm80INS1_25CollectiveMainloopFwdSm80ILi8ELi1ELb1EN4cute5tupleIJNS5_1CILi128EEENS7_ILi48EEENS7_ILi256EEEEEELi256ENS_6half_tEfNS_4arch4Sm80ELb0ELb0ELb1ELb1ELb0ELb0ELb1ELb1EEENS1_21CollectiveEpilogueFwdINS6_IJS8_SA_S9_EEENS6_IJNS7_ILi1EEESI_SI_EEESC_SE_Li256ELb1ELb1ELb1ELb0EEENS1_36VarlenDynamicPersistentTileSchedulerILi128ELi48ELi256ELi256ELb1ELb1ELb0ELb0ELb1ELb1EEEEEEEEEvNT_6ParamsE,"ax",@progbits
	.align	128
.text._ZN7cutlass13device_kernelIN5flash19enable_sm80_to_sm89INS1_16FlashAttnFwdSm80INS1_25CollectiveMainloopFwdSm80ILi8ELi1ELb1EN4cute5tupleIJNS5_1CILi128EEENS7_ILi48EEENS7_ILi256EEEEEELi256ENS_6half_tEfNS_4arch4Sm80ELb0ELb0ELb1ELb1ELb0ELb0ELb1ELb1EEENS1_21CollectiveEpilogueFwdINS6_IJS8_SA_S9_EEENS6_IJNS7_ILi1EEESI_SI_EEESC_SE_Li256ELb1ELb1ELb1ELb0EEENS1_36VarlenDynamicPersistentTileSchedulerILi128ELi48ELi256ELi256ELb1ELb1ELb0ELb0ELb1ELb1EEEEEEEEEvNT_6ParamsE:
        .type           _ZN7cutlass13device_kernelIN5flash19enable_sm80_to_sm89INS1_16FlashAttnFwdSm80INS1_25CollectiveMainloopFwdSm80ILi8ELi1ELb1EN4cute5tupleIJNS5_1CILi128EEENS7_ILi48EEENS7_ILi256EEEEEELi256ENS_6half_tEfNS_4arch4Sm80ELb0ELb0ELb1ELb1ELb0ELb0ELb1ELb1EEENS1_21CollectiveEpilogueFwdINS6_IJS8_SA_S9_EEENS6_IJNS7_ILi1EEESI_SI_EEESC_SE_Li256ELb1ELb1ELb1ELb0EEENS1_36VarlenDynamicPersistentTileSchedulerILi128ELi48ELi256ELi256ELb1ELb1ELb0ELb0ELb1ELb1EEEEEEEEEvNT_6ParamsE,@function
        .size           _ZN7cutlass13device_kernelIN5flash19enable_sm80_to_sm89INS1_16FlashAttnFwdSm80INS1_25CollectiveMainloopFwdSm80ILi8ELi1ELb1EN4cute5tupleIJNS5_1CILi128EEENS7_ILi48EEENS7_ILi256EEEEEELi256ENS_6half_tEfNS_4arch4Sm80ELb0ELb0ELb1ELb1ELb0ELb0ELb1ELb1EEENS1_21CollectiveEpilogueFwdINS6_IJS8_SA_S9_EEENS6_IJNS7_ILi1EEESI_SI_EEESC_SE_Li256ELb1ELb1ELb1ELb0EEENS1_36VarlenDynamicPersistentTileSchedulerILi128ELi48ELi256ELi256ELb1ELb1ELb0ELb0ELb1ELb1EEEEEEEEEvNT_6ParamsE,(.L_x_19 - _ZN7cutlass13device_kernelIN5flash19enable_sm80_to_sm89INS1_16FlashAttnFwdSm80INS1_25CollectiveMainloopFwdSm80ILi8ELi1ELb1EN4cute5tupleIJNS5_1CILi128EEENS7_ILi48EEENS7_ILi256EEEEEELi256ENS_6half_tEfNS_4arch4Sm80ELb0ELb0ELb1ELb1ELb0ELb0ELb1ELb1EEENS1_21CollectiveEpilogueFwdINS6_IJS8_SA_S9_EEENS6_IJNS7_ILi1EEESI_SI_EEESC_SE_Li256ELb1ELb1ELb1ELb0EEENS1_36VarlenDynamicPersistentTileSchedulerILi128ELi48ELi256ELi256ELb1ELb1ELb0ELb0ELb1ELb1EEEEEEEEEvNT_6ParamsE)
        .other          _ZN7cutlass13device_kernelIN5flash19enable_sm80_to_sm89INS1_16FlashAttnFwdSm80INS1_25CollectiveMainloopFwdSm80ILi8ELi1ELb1EN4cute5tupleIJNS5_1CILi128EEENS7_ILi48EEENS7_ILi256EEEEEELi256ENS_6half_tEfNS_4arch4Sm80ELb0ELb0ELb1ELb1ELb0ELb0ELb1ELb1EEENS1_21CollectiveEpilogueFwdINS6_IJS8_SA_S9_EEENS6_IJNS7_ILi1EEESI_SI_EEESC_SE_Li256ELb1ELb1ELb1ELb0EEENS1_36VarlenDynamicPersistentTileSchedulerILi128ELi48ELi256ELi256ELb1ELb1ELb0ELb0ELb1ELb1EEEEEEEEEvNT_6ParamsE,@"STO_CUDA_ENTRY STV_DEFAULT"
_ZN7cutlass13device_kernelIN5flash19enable_sm80_to_sm89INS1_16FlashAttnFwdSm80INS1_25CollectiveMainloopFwdSm80ILi8ELi1ELb1EN4cute5tupleIJNS5_1CILi128EEENS7_ILi48EEENS7_ILi256EEEEEELi256ENS_6half_tEfNS_4arch4Sm80ELb0ELb0ELb1ELb1ELb0ELb0ELb1ELb1EEENS1_21CollectiveEpilogueFwdINS6_IJS8_SA_S9_EEENS6_IJNS7_ILi1EEESI_SI_EEESC_SE_Li256ELb1ELb1ELb1ELb0EEENS1_36VarlenDynamicPersistentTileSchedulerILi128ELi48ELi256ELi256ELb1ELb1ELb0ELb0ELb1ELb1EEEEEEEEEvNT_6ParamsE:
[----:B------:R-:W-:Y:S01]  /*0000*/  LDC R1, c[0x0][0x28] ;  /* 0x00000a00ff017b82 */ /* 0x000fe20000000800 */
[----:B------:R-:W-:Y:S05]  /*0010*/  EXIT ;  /* 0x000000000000794d */ /* 0x000fea0003800000 */
.L_x_1:
        /* <DEDUP_REMOVED lines=14> */
.L_x_19:


//--------------------- .text._ZN7cutlass13device_kernelIN5flash19enable_sm80_to_sm89INS1_16FlashAttnFwdSm80INS1_25CollectiveMainloopFwdSm80ILi8ELi1ELb0EN4cute5tupleIJNS5_1CILi128EEENS7_ILi32EEENS7_ILi256EEEEEELi256ENS_6half_tEfNS_4arch4Sm80ELb0ELb0ELb1ELb1ELb0ELb1ELb1ELb1EEENS1_21CollectiveEpilogueFwdINS6_IJS8_SA_S9_EEENS6_IJNS7_ILi1EEESI_SI_EEESC_SE_Li256ELb1ELb1ELb1ELb0EEENS1_36VarlenDynamicPersistentTileSchedulerILi128ELi32ELi256ELi256ELb1ELb1ELb0ELb0ELb1ELb1EEEEEEEEEvNT_6ParamsE --------------------------
	.section	.text._ZN7cutlass13device_kernelIN5flash19enable_sm80_to_sm89INS1_16FlashAttnFwdSm80INS1_25CollectiveMainloopFwdSm80ILi8ELi1ELb0EN4cute5tupleIJNS5_1CILi128EEENS7_ILi32EEENS7_ILi256EEEEEELi256ENS_6half_tEfNS_4arch4Sm80ELb0ELb0ELb1ELb1ELb0ELb1ELb1ELb1EEENS1_21CollectiveEpilogueFwdINS6_IJS8_SA_S9_EEENS6_IJNS7_ILi1EEESI_SI_EEESC_SE_Li256ELb1ELb1ELb1ELb0EEENS1_36VarlenDynamicPersistentTileSchedulerILi128ELi32ELi256ELi256ELb1ELb1ELb0ELb0ELb1ELb1EEEEEEEEEvNT_6ParamsE,"ax",@progbits
	.align	128
.text._ZN7cutlass13device_kernelIN5flash19enable_sm80_to_sm89INS1_16FlashAttnFwdSm80INS1_25CollectiveMainloopFwdSm80ILi8ELi1ELb0EN4cute5tupleIJNS5_1CILi128EEENS7_ILi32EEENS7_ILi256EEEEEELi256ENS_6half_tEfNS_4arch4Sm80ELb0ELb0ELb1ELb1ELb0ELb1ELb1ELb1EEENS1_21CollectiveEpilogueFwdINS6_IJS8_SA_S9_EEENS6_IJNS7_ILi1EEESI_SI_EEESC_SE_Li256ELb1ELb1ELb1ELb0EEENS1_36VarlenDynamicPersistentTileSchedulerILi128ELi32ELi256ELi256ELb1ELb1ELb0ELb0ELb1ELb1EEEEEEEEEvNT_6ParamsE:
        .type           _ZN7cutlass13device_kernelIN5flash19enable_sm80_to_sm89INS1_16FlashAttnFwdSm80INS1_25CollectiveMainloopFwdSm80ILi8ELi1ELb0EN4cute5tupleIJNS5_1CILi128EEENS7_ILi32EEENS7_ILi256EEEEEELi256ENS_6half_tEfNS_4arch4Sm80ELb0ELb0ELb1ELb1ELb0ELb1ELb1ELb1EEENS1_21CollectiveEpilogueFwdINS6_IJS8_SA_S9_EEENS6_IJNS7_ILi1EEESI_SI_EEESC_SE_Li256ELb1ELb1ELb1ELb0EEENS1_36VarlenDynamicPersistentTileSchedulerILi128ELi32ELi256ELi256ELb1ELb1ELb0ELb0ELb1ELb1EEEEEEEEEvNT_6ParamsE,@function
        .size           _ZN7cutlass13device_kernelIN5flash19enable_sm80_to_sm89INS1_16FlashAttnFwdSm80INS1_25CollectiveMainloopFwdSm80ILi8ELi1ELb0EN4cute5tupleIJNS5_1CILi128EEENS7_ILi32EEENS7_ILi256EEEEEELi256ENS_6half_tEfNS_4arch4Sm80ELb0ELb0ELb1ELb1ELb0ELb1ELb1ELb1EEENS1_21CollectiveEpilogueFwdINS6_IJS8_SA_S9_EEENS6_IJNS7_ILi1EEESI_SI_EEESC_SE_Li256ELb1ELb1ELb1ELb0EEENS1_36VarlenDynamicPersistentTileSchedulerILi128ELi32ELi256ELi256ELb1ELb1ELb0ELb0ELb1ELb1EEEEEEEEEvNT_6ParamsE,(.L_x_20 - _ZN7cutlass13device_kernelIN5flash19enable_sm80_to_sm89INS1_16FlashAttnFwdSm80INS1_25CollectiveMainloopFwdSm80ILi8ELi1ELb0EN4cute5tupleIJNS5_1CILi128EEENS7_ILi32EEENS7_ILi256EEEEEELi256ENS_6half_tEfNS_4arch4Sm80ELb0ELb0ELb1ELb1ELb0ELb1ELb1ELb1EEENS1_21CollectiveEpilogueFwdINS6_IJS8_SA_S9_EEENS6_IJNS7_ILi1EEESI_SI_EEESC_SE_Li256ELb1ELb1ELb1ELb0EEENS1_36VarlenDynamicPersistentTileSchedulerILi128ELi32ELi256ELi256ELb1ELb1ELb0ELb0ELb1ELb1EEEEEEEEEvNT_6ParamsE)
        .other          _ZN7cutlass13device_kernelIN5flash19enable_sm80_to_sm89INS1_16FlashAttnFwdSm80INS1_25CollectiveMainloopFwdSm80ILi8ELi1ELb0EN4cute5tupleIJNS5_1CILi128EEENS7_ILi32EEENS7_ILi256EEEEEELi256ENS_6half_tEfNS_4arch4Sm80ELb0ELb0ELb1ELb1ELb0ELb1ELb1ELb1EEENS1_21CollectiveEpilogueFwdINS6_IJS8_SA_S9_EEENS6_IJNS7_ILi1EEESI_SI_EEESC_SE_Li256ELb1ELb1ELb1ELb0EEENS1_36VarlenDynamicPersistentTileSchedulerILi128ELi32ELi256ELi256ELb1ELb1ELb0ELb0ELb1ELb1EEEEEEEEEvNT_6ParamsE,@"STO_CUDA_ENTRY STV_DEFAULT"
_ZN7cutlass13device_kernelIN5flash19enable_sm80_to_sm89INS1_16FlashAttnFwdSm80INS1_25CollectiveMainloopFwdSm80ILi8ELi1ELb0EN4cute5tupleIJNS5_1CILi128EEENS7_ILi32EEENS7_ILi256EEEEEELi256ENS_6half_tEfNS_4arch4Sm80ELb0ELb0ELb1ELb1ELb0ELb1ELb1ELb1EEENS1_21CollectiveEpilogueFwdINS6_IJS8_SA_S9_EEENS6_IJNS7_ILi1EEESI_SI_EEESC_SE_Li256ELb1ELb1ELb1ELb0EEENS1_36VarlenDynamicPersistentTileSchedulerILi128ELi32ELi256ELi256ELb1ELb1ELb0ELb0ELb1ELb1EEEEEEEEEvNT_6ParamsE:
[----:B------:R-:W-:Y:S01]  /*0000*/  LDC R1, c[0x0][0x28] ;  /* 0x00000a00ff017b82 */ /* 0x000fe20000000800 */
[----:B------:R-:W-:Y:S05]  /*0010*/  EXIT ;  /* 0x000000000000794d */ /* 0x000fea0003800000 */
.L_x_2:
        /* <DEDUP_REMOVED lines=14> */
.L_x_20:


//--------------------- .text._ZN7cutlass13device_kernelIN5flash19enable_sm80_to_sm89INS1_16FlashAttnFwdSm80INS1_25CollectiveMainloopFwdSm80ILi8ELi1ELb1EN4cute5tupleIJNS5_1CILi128EEENS7_ILi48EEENS7_ILi256EEEEEELi256ENS_6half_tEfNS_4arch4Sm80ELb0ELb1ELb1ELb0ELb0ELb0ELb1ELb1EEENS1_21CollectiveEpilogueFwdINS6_IJS8_SA_S9_EEENS6_IJNS7_ILi1EEESI_SI_EEESC_SE_Li256ELb0ELb1ELb1ELb0EEENS1_19SingleTileSchedulerILb0ELb1ELb1ELi128EEEEEEEEEvNT_6ParamsE --------------------------
	.section	.text._ZN7cutlass13device_kernelIN5flash19enable_sm80_to_sm89INS1_16FlashAttnFwdSm80INS1_25CollectiveMainloopFwdSm80ILi8ELi1ELb1EN4cute5tupleIJNS5_1CILi128EEENS7_ILi48EEENS7_ILi256EEEEEELi256ENS_6half_tEfNS_4arch4Sm80ELb0ELb1ELb1ELb0ELb0ELb0ELb1ELb1EEENS1_21CollectiveEpilogueFwdINS6_IJS8_SA_S9_EEENS6_IJNS7_ILi1EEESI_SI_EEESC_SE_Li256ELb0ELb1ELb1ELb0EEENS1_19SingleTileSchedulerILb0ELb1ELb1ELi128EEEEEEEEEvNT_6ParamsE,"ax",@progbits
	.align	128
.text._ZN7cutlass13device_kernelIN5flash19enable_sm80_to_sm89INS1_16FlashAttnFwdSm80INS1_25CollectiveMainloopFwdSm80ILi8ELi1ELb1EN4cute5tupleIJNS5_1CILi128EEENS7_ILi48EEENS7_ILi256EEEEEELi256ENS_6half_tEfNS_4arch4Sm80ELb0ELb1ELb1ELb0ELb0ELb0ELb1ELb1EEENS1_21CollectiveEpilogueFwdINS6_IJS8_SA_S9_EEENS6_IJNS7_ILi1EEESI_SI_EEESC_SE_Li256ELb0ELb1ELb1ELb0EEENS1_19SingleTileSchedulerILb0ELb1ELb1ELi128EEEEEEEEEvNT_6ParamsE:
        .type           _ZN7cutlass13device_kernelIN5flash19enable_sm80_to_sm89INS1_16FlashAttnFwdSm80INS1_25CollectiveMainloopFwdSm80ILi8ELi1ELb1EN4cute5tupleIJNS5_1CILi128EEENS7_ILi48EEENS7_ILi256EEEEEELi256ENS_6half_tEfNS_4arch4Sm80ELb0ELb1ELb1ELb0ELb0ELb0ELb1ELb1EEENS1_21CollectiveEpilogueFwdINS6_IJS8_SA_S9_EEENS6_IJNS7_ILi1EEESI_SI_EEESC_SE_Li256ELb0ELb1ELb1ELb0EEENS1_19SingleTileSchedulerILb0ELb1ELb1ELi128EEEEEEEEEvNT_6ParamsE,@function
        .size           _ZN7cutlass13device_kernelIN5flash19enable_sm80_to_sm89INS1_16FlashAttnFwdSm80INS1_25CollectiveMainloopFwdSm80ILi8ELi1ELb1EN4cute5tupleIJNS5_1CILi128EEENS7_ILi48EEENS7_ILi256EEEEEELi256ENS_6half_tEfNS_4arch4Sm80ELb0ELb1ELb1ELb0ELb0ELb0ELb1ELb1EEENS1_21CollectiveEpilogueFwdINS6_IJS8_SA_S9_EEENS6_IJNS7_ILi1EEESI_SI_EEESC_SE_Li256ELb0ELb1ELb1ELb0EEENS1_19SingleTileSchedulerILb0ELb1ELb1ELi128EEEEEEEEEvNT_6ParamsE,(.L_x_21 - _ZN7cutlass13device_kernelIN5flash19enable_sm80_to_sm89INS1_16FlashAttnFwdSm80INS1_25CollectiveMainloopFwdSm80ILi8ELi1ELb1EN4cute5tupleIJNS5_1CILi128EEENS7_ILi48EEENS7_ILi256EEEEEELi256ENS_6half_tEfNS_4arch4Sm80ELb0ELb1ELb1ELb0ELb0ELb0ELb1ELb1EEENS1_21CollectiveEpilogueFwdINS6_IJS8_SA_S9_EEENS6_IJNS7_ILi1EEESI_SI_EEESC_SE_Li256ELb0ELb1ELb1ELb0EEENS1_19SingleTileSchedulerILb0ELb1ELb1ELi128EEEEEEEEEvNT_6ParamsE)
        .other          _ZN7cutlass13device_kernelIN5flash19enable_sm80_to_sm89INS1_16FlashAttnFwdSm80INS1_25CollectiveMainloopFwdSm80ILi8ELi1ELb1EN4cute5tupleIJNS5_1CILi128EEENS7_ILi48EEENS7_ILi256EEEEEELi256ENS_6half_tEfNS_4arch4Sm80ELb0ELb1ELb1ELb0ELb0ELb0ELb1ELb1EEENS1_21CollectiveEpilogueFwdINS6_IJS8_SA_S9_EEENS6_IJNS7_ILi1EEESI_SI_EEESC_SE_Li256ELb0ELb1ELb1ELb0EEENS1_19SingleTileSchedulerILb0ELb1ELb1ELi128EEEEEEEEEvNT_6ParamsE,@"STO_CUDA_ENTRY STV_DEFAULT"
_ZN7cutlass13device_kernelIN5flash19enable_sm80_to_sm89INS1_16FlashAttnFwdSm80INS1_25CollectiveMainloopFwdSm80ILi8ELi1ELb1EN4cute5tupleIJNS5_1CILi128EEENS7_ILi48EEENS7_ILi256EEEEEELi256ENS_6half_tEfNS_4arch4Sm80ELb0ELb1ELb1ELb0ELb0ELb0ELb1ELb1EEENS1_21CollectiveEpilogueFwdINS6_IJS8_SA_S9_EEENS6_IJNS7_ILi1EEESI_SI_EEESC_SE_Li256ELb0ELb1ELb1ELb0EEENS1_19SingleTileSchedulerILb0ELb1ELb1ELi128EEEEEEEEEvNT_6ParamsE:
[----:B------:R-:W-:Y:S01]  /*0000*/  LDC R1, c[0x0][0x28] ;  /* 0x00000a00ff017b82 */ /* 0x000fe20000000800 */
[----:B------:R-:W-:Y:S05]  /*0010*/  EXIT ;  /* 0x000000000000794d */ /* 0x000fea0003800000 */
.L_x_3:
        /* <DEDUP_REMOVED lines=14> */
.L_x_21:


//--------------------- .text._ZN7cutlass13device_kernelIN5flash19enable_sm80_to_sm89INS1_16FlashAttnFwdSm80INS1_25CollectiveMainloopFwdSm80ILi8ELi1ELb1EN4cute5tupleIJNS5_1CILi128EEENS7_ILi48EEENS7_ILi256EEEEEELi256ENS_6half_tEfNS_4arch4Sm80ELb0ELb1ELb1ELb1ELb0ELb0ELb1ELb1EEENS1_21CollectiveEpilogueFwdINS6_IJS8_SA_S9_EEENS6_IJNS7_ILi1EEESI_SI_EEESC_SE_Li256ELb1ELb1ELb1ELb0EEENS1_36VarlenDynamicPersistentTileSchedulerILi128ELi48ELi256ELi256ELb1ELb1ELb0ELb1ELb0ELb1EEEEEEEEEvNT_6ParamsE --------------------------
	.section	.text._ZN7cutlass13device_kernelIN5flash19enable_sm80_to_sm89INS1_16FlashAttnFwdSm80INS1_25CollectiveMainloopFwdSm80ILi8ELi1ELb1EN4cute5tupleIJNS5_1CILi128EEENS7_ILi48EEENS7_ILi256EEEEEELi256ENS_6half_tEfNS_4arch4Sm80ELb0ELb1ELb1ELb1ELb0ELb0ELb1ELb1EEENS1_21CollectiveEpilogueFwdINS6_IJS8_SA_S9_EEENS6_IJNS7_ILi1EEESI_SI_EEESC_SE_Li256ELb1ELb1ELb1ELb0EEENS1_36VarlenDynamicPersistentTileSchedulerILi128ELi48ELi256ELi256ELb1ELb1ELb0ELb1ELb0ELb1EEEEEEEEEvNT_6ParamsE,"ax",@progbits
	.align	128
.text._ZN7cutlass13device_kernelIN5flash19enable_sm80_to_sm89INS1_16FlashAttnFwdSm80INS1_25CollectiveMainloopFwdSm80ILi8ELi1ELb1EN4cute5tupleIJNS5_1CILi128EEENS7_ILi48EEENS7_ILi256EEEEEELi256ENS_6half_tEfNS_4arch4Sm80ELb0ELb1ELb1ELb1ELb0ELb0ELb1ELb1EEENS1_21CollectiveEpilogueFwdINS6_IJS8_SA_S9_EEENS6_IJNS7_ILi1EEESI_SI_EEESC_SE_Li256ELb1ELb1ELb1ELb0EEENS1_36VarlenDynamicPersistentTileSchedulerILi128ELi48ELi256ELi256ELb1ELb1ELb0ELb1ELb0ELb1EEEEEEEEEvNT_6ParamsE:
        .type           _ZN7cutlass13device_kernelIN5flash19enable_sm80_to_sm89INS1_16FlashAttnFwdSm80INS1_25CollectiveMainloopFwdSm80ILi8ELi1ELb1EN4cute5tupleIJNS5_1CILi128EEENS7_ILi48EEENS7_ILi256EEEEEELi256ENS_6half_tEfNS_4arch4Sm80ELb0ELb1ELb1ELb1ELb0ELb0ELb1ELb1EEENS1_21CollectiveEpilogueFwdINS6_IJS8_SA_S9_EEENS6_IJNS7_ILi1EEESI_SI_EEESC_SE_Li256ELb1ELb1ELb1ELb0EEENS1_36VarlenDynamicPersistentTileSchedulerILi128ELi48ELi256ELi256ELb1ELb1ELb0ELb1ELb0ELb1EEEEEEEEEvNT_6ParamsE,@function
        .size           _ZN7cutlass13device_kernelIN5flash19enable_sm80_to_sm89INS1_16FlashAttnFwdSm80INS1_25CollectiveMainloopFwdSm80ILi8ELi1ELb1EN4cute5tupleIJNS5_1CILi128EEENS7_ILi48EEENS7_ILi256EEEEEELi256ENS_6half_tEfNS_4arch4Sm80ELb0ELb1ELb1ELb1ELb0ELb0ELb1ELb1EEENS1_21CollectiveEpilogueFwdINS6_IJS8_SA_S9_EEENS6_IJNS7_ILi1EEESI_SI_EEESC_SE_Li256ELb1ELb1ELb1ELb0EEENS1_36VarlenDynamicPersistentTileSchedulerILi128ELi48ELi256ELi256ELb1ELb1ELb0ELb1ELb0ELb1EEEEEEEEEvNT_6ParamsE,(.L_x_22 - _ZN7cutlass13device_kernelIN5flash19enable_sm80_to_sm89INS1_16FlashAttnFwdSm80INS1_25CollectiveMainloopFwdSm80ILi8ELi1ELb1EN4cute5tupleIJNS5_1CILi128EEENS7_ILi48EEENS7_ILi256EEEEEELi256ENS_6half_tEfNS_4arch4Sm80ELb0ELb1ELb1ELb1ELb0ELb0ELb1ELb1EEENS1_21CollectiveEpilogueFwdINS6_IJS8_SA_S9_EEENS6_IJNS7_ILi1EEESI_SI_EEESC_SE_Li256ELb1ELb1ELb1ELb0EEENS1_36VarlenDynamicPersistentTileSchedulerILi128ELi48ELi256ELi256ELb1ELb1ELb0ELb1ELb0ELb1EEEEEEEEEvNT_6ParamsE)
        .other          _ZN7cutlass13device_kernelIN5flash19enable_sm80_to_sm89INS1_16FlashAttnFwdSm80INS1_25CollectiveMainloopFwdSm80ILi8ELi1ELb1EN4cute5tupleIJNS5_1CILi128EEENS7_ILi48EEENS7_ILi256EEEEEELi256ENS_6half_tEfNS_4arch4Sm80ELb0ELb1ELb1ELb1ELb0ELb0ELb1ELb1EEENS1_21CollectiveEpilogueFwdINS6_IJS8_SA_S9_EEENS6_IJNS7_ILi1EEESI_SI_EEESC_SE_Li256ELb1ELb1ELb1ELb0EEENS1_36VarlenDynamicPersistentTileSchedulerILi128ELi48ELi256ELi256ELb1ELb1ELb0ELb1ELb0ELb1EEEEEEEEEvNT_6ParamsE,@"STO_CUDA_ENTRY STV_DEFAULT"
_ZN7cutlass13device_kernelIN5flash19enable_sm80_to_sm89INS1_16FlashAttnFwdSm80INS1_25CollectiveMainloopFwdSm80ILi8ELi1ELb1EN4cute5tupleIJNS5_1CILi128EEENS7_ILi48EEENS7_ILi256EEEEEELi256ENS_6half_tEfNS_4arch4Sm80ELb0ELb1ELb1ELb1ELb0ELb0ELb1ELb1EEENS1_21CollectiveEpilogueFwdINS6_IJS8_SA_S9_EEENS6_IJNS7_ILi1EEESI_SI_EEESC_SE_Li256ELb1ELb1ELb1ELb0EEENS1_36VarlenDynamicPersistentTileSchedulerILi128ELi48ELi256ELi256ELb1ELb1ELb0ELb1ELb0ELb1EEEEEEEEEvNT_6ParamsE:
[----:B------:R-:W-:Y:S01]  /*0000*/  LDC R1, c[0x0][0x28] ;  /* 0x00000a00ff017b82 */ /* 0x000fe20000000800 */
[----:B------:R-:W-:Y:S05]  /*0010*/  EXIT ;  /* 0x000000000000794d */ /* 0x000fea0003800000 */
.L_x_4:
        /* <DEDUP_REMOVED lines=14> */
.L_x_22:


//--------------------- .text._ZN7cutlass13device_kernelIN5flash19enable_sm80_to_sm89INS1_16FlashAttnFwdSm80INS1_25CollectiveMainloopFwdSm80ILi8ELi1ELb0EN4cute5tupleIJNS5_1CILi128EEENS7_ILi32EEENS7_ILi256EEEEEELi256ENS_6half_tEfNS_4arch4Sm80ELb0ELb1ELb1ELb1ELb0ELb1ELb1ELb1EEENS1_21CollectiveEpilogueFwdINS6_IJS8_SA_S9_EEENS6_IJNS7_ILi1EEESI_SI_EEESC_SE_Li256ELb1ELb1ELb1ELb0EEENS1_36VarlenDynamicPersistentTileSchedulerILi128ELi32ELi256ELi256ELb1ELb1ELb0ELb1ELb0ELb1EEEEEEEEEvNT_6ParamsE --------------------------
	.section	.text._ZN7cutlass13device_kernelIN5flash19enable_sm80_to_sm89INS1_16FlashAttnFwdSm80INS1_25CollectiveMainloopFwdSm80ILi8ELi1ELb0EN4cute5tupleIJNS5_1CILi128EEENS7_ILi32EEENS7_ILi256EEEEEELi256ENS_6half_tEfNS_4arch4Sm80ELb0ELb1ELb1ELb1ELb0ELb1ELb1ELb1EEENS1_21CollectiveEpilogueFwdINS6_IJS8_SA_S9_EEENS6_IJNS7_ILi1EEESI_SI_EEESC_SE_Li256ELb1ELb1ELb1ELb0EEENS1_36VarlenDynamicPersistentTileSchedulerILi128ELi32ELi256ELi256ELb1ELb1ELb0ELb1ELb0ELb1EEEEEEEEEvNT_6ParamsE,"ax",@progbits
	.align	128
.text._ZN7cutlass13device_kernelIN5flash19enable_sm80_to_sm89INS1_16FlashAttnFwdSm80INS1_25CollectiveMainloopFwdSm80ILi8ELi1ELb0EN4cute5tupleIJNS5_1CILi128EEENS7_ILi32EEENS7_ILi256EEEEEELi256ENS_6half_tEfNS_4arch4Sm80ELb0ELb1ELb1ELb1ELb0ELb1ELb1ELb1EEENS1_21CollectiveEpilogueFwdINS6_IJS8_SA_S9_EEENS6_IJNS7_ILi1EEESI_SI_EEESC_SE_Li256ELb1ELb1ELb1ELb0EEENS1_36VarlenDynamicPersistentTileSchedulerILi128ELi32ELi256ELi256ELb1ELb1ELb0ELb1ELb0ELb1EEEEEEEEEvNT_6ParamsE:
        .type           _ZN7cutlass13device_kernelIN5flash19enable_sm80_to_sm89INS1_16FlashAttnFwdSm80INS1_25CollectiveMainloopFwdSm80ILi8ELi1ELb0EN4cute5tupleIJNS5_1CILi128EEENS7_ILi32EEENS7_ILi256EEEEEELi256ENS_6half_tEfNS_4arch4Sm80ELb0ELb1ELb1ELb1ELb0ELb1ELb1ELb1EEENS1_21CollectiveEpilogueFwdINS6_IJS8_SA_S9_EEENS6_IJNS7_ILi1EEESI_SI_EEESC_SE_Li256ELb1ELb1ELb1ELb0EEENS1_36VarlenDynamicPersistentTileSchedulerILi128ELi32ELi256ELi256ELb1ELb1ELb0ELb1ELb0ELb1EEEEEEEEEvNT_6ParamsE,@function
        .size           _ZN7cutlass13device_kernelIN5flash19enable_sm80_to_sm89INS1_16FlashAttnFwdSm80INS1_25CollectiveMainloopFwdSm80ILi8ELi1ELb0EN4cute5tupleIJNS5_1CILi128EEENS7_ILi32EEENS7_ILi256EEEEEELi256ENS_6half_tEfNS_4arch4Sm80ELb0ELb1ELb1ELb1ELb0ELb1ELb1ELb1EEENS1_21CollectiveEpilogueFwdINS6_IJS8_SA_S9_EEENS6_IJNS7_ILi1EEESI_SI_EEESC_SE_Li256ELb1ELb1ELb1ELb0EEENS1_36VarlenDynamicPersistentTileSchedulerILi128ELi32ELi256ELi256ELb1ELb1ELb0ELb1ELb0ELb1EEEEEEEEEvNT_6ParamsE,(.L_x_23 - _ZN7cutlass13device_kernelIN5flash19enable_sm80_to_sm89INS1_16FlashAttnFwdSm80INS1_25CollectiveMainloopFwdSm80ILi8ELi1ELb0EN4cute5tupleIJNS5_1CILi128EEENS7_ILi32EEENS7_ILi256EEEEEELi256ENS_6half_tEfNS_4arch4Sm80ELb0ELb1ELb1ELb1ELb0ELb1ELb1ELb1EEENS1_21CollectiveEpilogueFwdINS6_IJS8_SA_S9_EEENS6_IJNS7_ILi1EEESI_SI_EEESC_SE_Li256ELb1ELb1ELb1ELb0EEENS1_36VarlenDynamicPersistentTileSchedulerILi128ELi32ELi256ELi256ELb1ELb1ELb0ELb1ELb0ELb1EEEEEEEEEvNT_6ParamsE)
        .other          _ZN7cutlass13device_kernelIN5flash19enable_sm80_to_sm89INS1_16FlashAttnFwdSm80INS1_25CollectiveMainloopFwdSm80ILi8ELi1ELb0EN4cute5tupleIJNS5_1CILi128EEENS7_ILi32EEENS7_ILi256EEEEEELi256ENS_6half_tEfNS_4arch4Sm80ELb0ELb1ELb1ELb1ELb0ELb1ELb1ELb1EEENS1_21CollectiveEpilogueFwdINS6_IJS8_SA_S9_EEENS6_IJNS7_ILi1EEESI_SI_EEESC_SE_Li256ELb1ELb1ELb1ELb0EEENS1_36VarlenDynamicPersistentTileSchedulerILi128ELi32ELi256ELi256ELb1ELb1ELb0ELb1ELb0ELb1EEEEEEEEEvNT_6ParamsE,@"STO_CUDA_ENTRY STV_DEFAULT"
_ZN7cutlass13device_kernelIN5flash19enable_sm80_to_sm89INS1_16FlashAttnFwdSm80INS1_25CollectiveMainloopFwdSm80ILi8ELi1ELb0EN4cute5tupleIJNS5_1CILi128EEENS7_ILi32EEENS7_ILi256EEEEEELi256ENS_6half_tEfNS_4arch4Sm80ELb0ELb1ELb1ELb1ELb0ELb1ELb1ELb1EEENS1_21CollectiveEpilogueFwdINS6_IJS8_SA_S9_EEENS6_IJNS7_ILi1EEESI_SI_EEESC_SE_Li256ELb1ELb1ELb1ELb0EEENS1_36VarlenDynamicPersistentTileSchedulerILi128ELi32ELi256ELi256ELb1ELb1ELb0ELb1ELb0ELb1EEEEEEEEEvNT_6ParamsE:
[----:B------:R-:W-:Y:S01]  /*0000*/  LDC R1, c[0x0][0x28] ;  /* 0x00000a00ff017b82 */ /* 0x000fe20000000800 */
[----:B------:R-:W-:Y:S05]  /*0010*/  EXIT ;  /* 0x000000000000794d */ /* 0x000fea0003800000 */
.L_x_5:
        /* <DEDUP_REMOVED lines=14> */
.L_x_23:


//--------------------- .text._ZN7cutlass13device_kernelIN5flash19enable_sm80_to_sm89INS1_16FlashAttnFwdSm80INS1_25CollectiveMainloopFwdSm80ILi8ELi1ELb1EN4cute5tupleIJNS5_1CILi128EEENS7_ILi64EEENS7_ILi256EEEEEELi256ENS_6half_tEfNS_4arch4Sm80ELb1ELb0ELb1ELb0ELb0ELb0ELb1ELb1EEENS1_21CollectiveEpilogueFwdINS6_IJS8_SA_S9_EEENS6_IJNS7_ILi1EEESI_SI_EEESC_SE_Li256ELb0ELb1ELb1ELb0EEENS1_30DynamicPersistentTileSchedulerILi256ELi256ELb1ELb1ELb0EEEEEEEEEvNT_6ParamsE --------------------------
	.section	.text._ZN7cutlass13device_kernelIN5flash19enable_sm80_to_sm89INS1_16FlashAttnFwdSm80INS1_25CollectiveMainloopFwdSm80ILi8ELi1ELb1EN4cute5tupleIJNS5_1CILi128EEENS7_ILi64EEENS7_ILi256EEEEEELi256ENS_6half_tEfNS_4arch4Sm80ELb1ELb0ELb1ELb0ELb0ELb0ELb1ELb1EEENS1_21CollectiveEpilogueFwdINS6_IJS8_SA_S9_EEENS6_IJNS7_ILi1EEESI_SI_EEESC_SE_Li256ELb0ELb1ELb1ELb0EEENS1_30DynamicPersistentTileSchedulerILi256ELi256ELb1ELb1ELb0EEEEEEEEEvNT_6ParamsE,"ax",@progbits
	.align	128
.text._ZN7cutlass13device_kernelIN5flash19enable_sm80_to_sm89INS1_16FlashAttnFwdSm80INS1_25CollectiveMainloopFwdSm80ILi8ELi1ELb1EN4cute5tupleIJNS5_1CILi128EEENS7_ILi64EEENS7_ILi256EEEEEELi256ENS_6half_tEfNS_4arch4Sm80ELb1ELb0ELb1ELb0ELb0ELb0ELb1ELb1EEENS1_21CollectiveEpilogueFwdINS6_IJS8_SA_S9_EEENS6_IJNS7_ILi1EEESI_SI_EEESC_SE_Li256ELb0ELb1ELb1ELb0EEENS1_30DynamicPersistentTileSchedulerILi256ELi256ELb1ELb1ELb0EEEEEEEEEvNT_6ParamsE:
        .type           _ZN7cutlass13device_kernelIN5flash19enable_sm80_to_sm89INS1_16FlashAttnFwdSm80INS1_25CollectiveMainloopFwdSm80ILi8ELi1ELb1EN4cute5tupleIJNS5_1CILi128EEENS7_ILi64EEENS7_ILi256EEEEEELi256ENS_6half_tEfNS_4arch4Sm80ELb1ELb0ELb1ELb0ELb0ELb0ELb1ELb1EEENS1_21CollectiveEpilogueFwdINS6_IJS8_SA_S9_EEENS6_IJNS7_ILi1EEESI_SI_EEESC_SE_Li256ELb0ELb1ELb1ELb0EEENS1_30DynamicPersistentTileSchedulerILi256ELi256ELb1ELb1ELb0EEEEEEEEEvNT_6ParamsE,@function
        .size           _ZN7cutlass13device_kernelIN5flash19enable_sm80_to_sm89INS1_16FlashAttnFwdSm80INS1_25CollectiveMainloopFwdSm80ILi8ELi1ELb1EN4cute5tupleIJNS5_1CILi128EEENS7_ILi64EEENS7_ILi256EEEEEELi256ENS_6half_tEfNS_4arch4Sm80ELb1ELb0ELb1ELb0ELb0ELb0ELb1ELb1EEENS1_21CollectiveEpilogueFwdINS6_IJS8_SA_S9_EEENS6_IJNS7_ILi1EEESI_SI_EEESC_SE_Li256ELb0ELb1ELb1ELb0EEENS1_30DynamicPersistentTileSchedulerILi256ELi256ELb1ELb1ELb0EEEEEEEEEvNT_6ParamsE,(.L_x_24 - _ZN7cutlass13device_kernelIN5flash19enable_sm80_to_sm89INS1_16FlashAttnFwdSm80INS1_25CollectiveMainloopFwdSm80ILi8ELi1ELb1EN4cute5tupleIJNS5_1CILi128EEENS7_ILi64EEENS7_ILi256EEEEEELi256ENS_6half_tEfNS_4arch4Sm80ELb1ELb0ELb1ELb0ELb0ELb0ELb1ELb1EEENS1_21CollectiveEpilogueFwdINS6_IJS8_SA_S9_EEENS6_IJNS7_ILi1EEESI_SI_EEESC_SE_Li256ELb0ELb1ELb1ELb0EEENS1_30DynamicPersistentTileSchedulerILi256ELi256ELb1ELb1ELb0EEEEEEEEEvNT_6ParamsE)
        .other          _ZN7cutlass13device_kernelIN5flash19enable_sm80_to_sm89INS1_16FlashAttnFwdSm80INS1_25CollectiveMainloopFwdSm80ILi8ELi1ELb1EN4cute5tupleIJNS5_1CILi128EEENS7_ILi64EEENS7_ILi256EEEEEELi256ENS_6half_tEfNS_4arch4Sm80ELb1ELb0ELb1ELb0ELb0ELb0ELb1ELb1EEENS1_21CollectiveEpilogueFwdINS6_IJS8_SA_S9_EEENS6_IJNS7_ILi1EEESI_SI_EEESC_SE_Li256ELb0ELb1ELb1ELb0EEENS1_30DynamicPersistentTileSchedulerILi256ELi256ELb1ELb1ELb0EEEEEEEEEvNT_6ParamsE,@"STO_CUDA_ENTRY STV_DEFAULT"
_ZN7cutlass13device_kernelIN5flash19enable_sm80_to_sm89INS1_16FlashAttnFwdSm80INS1_25CollectiveMainloopFwdSm80ILi8ELi1ELb1EN4cute5tupleIJNS5_1CILi128EEENS7_ILi64EEENS7_ILi256EEEEEELi256ENS_6half_tEfNS_4arch4Sm80ELb1ELb0ELb1ELb0ELb0ELb0ELb1ELb1EEENS1_21CollectiveEpilogueFwdINS6_IJS8_SA_S9_EEENS6_IJNS7_ILi1EEESI_SI_EEESC_SE_Li256ELb0ELb1ELb1ELb0EEENS1_30DynamicPersistentTileSchedulerILi256ELi256ELb1ELb1ELb0EEEEEEEEEvNT_6ParamsE:
[----:B------:R-:W-:Y:S01]  /*0000*/  LDC R1, c[0x0][0x28] ;  /* 0x00000a00ff017b82 */ /* 0x000fe20000000800 */
[----:B------:R-:W-:Y:S05]  /*0010*/  EXIT ;  /* 0x000000000000794d */ /* 0x000fea0003800000 */
.L_x_6:
        /* <DEDUP_REMOVED lines=14> */
.L_x_24:


//--------------------- .text._ZN7cutlass13device_kernelIN5flash19enable_sm80_to_sm89INS1_16FlashAttnFwdSm80INS1_25CollectiveMainloopFwdSm80ILi8ELi1ELb1EN4cute5tupleIJNS5_1CILi128EEENS7_ILi48EEENS7_ILi256EEEEEELi256ENS_6half_tEfNS_4arch4Sm80ELb1ELb0ELb1ELb1ELb0ELb0ELb1ELb1EEENS1_21CollectiveEpilogueFwdINS6_IJS8_SA_S9_EEENS6_IJNS7_ILi1EEESI_SI_EEESC_SE_Li256ELb1ELb1ELb1ELb0EEENS1_36VarlenDynamicPersistentTileSchedulerILi128ELi48ELi256ELi256ELb1ELb1ELb0ELb1ELb1ELb1EEEEEEEEEvNT_6ParamsE --------------------------
	.section	.text._ZN7cutlass13device_kernelIN5flash19enable_sm80_to_sm89INS1_16FlashAttnFwdSm80INS1_25CollectiveMainloopFwdSm80ILi8ELi1ELb1EN4cute5tupleIJNS5_1CILi128EEENS7_ILi48EEENS7_ILi256EEEEEELi256ENS_6half_tEfNS_4arch4Sm80ELb1ELb0ELb1ELb1ELb0ELb0ELb1ELb1EEENS1_21CollectiveEpilogueFwdINS6_IJS8_SA_S9_EEENS6_IJNS7_ILi1EEESI_SI_EEESC_SE_Li256ELb1ELb1ELb1ELb0EEENS1_36VarlenDynamicPersistentTileSchedulerILi128ELi48ELi256ELi256ELb1ELb1ELb0ELb1ELb1ELb1EEEEEEEEEvNT_6ParamsE,"ax",@progbits
	.align	128
.text._ZN7cutlass13device_kernelIN5flash19enable_sm80_to_sm89INS1_16FlashAttnFwdSm80INS1_25CollectiveMainloopFwdSm80ILi8ELi1ELb1EN4cute5tupleIJNS5_1CILi128EEENS7_ILi48EEENS7_ILi256EEEEEELi256ENS_6half_tEfNS_4arch4Sm80ELb1ELb0ELb1ELb1ELb0ELb0ELb1ELb1EEENS1_21CollectiveEpilogueFwdINS6_IJS8_SA_S9_EEENS6_IJNS7_ILi1EEESI_SI_EEESC_SE_Li256ELb1ELb1ELb1ELb0EEENS1_36VarlenDynamicPersistentTileSchedulerILi128ELi48ELi256ELi256ELb1ELb1ELb0ELb1ELb1ELb1EEEEEEEEEvNT_6ParamsE:
        .type           _ZN7cutlass13device_kernelIN5flash19enable_sm80_to_sm89INS1_16FlashAttnFwdSm80INS1_25CollectiveMainloopFwdSm80ILi8ELi1ELb1EN4cute5tupleIJNS5_1CILi128EEENS7_ILi48EEENS7_ILi256EEEEEELi256ENS_6half_tEfNS_4arch4Sm80ELb1ELb0ELb1ELb1ELb0ELb0ELb1ELb1EEENS1_21CollectiveEpilogueFwdINS6_IJS8_SA_S9_EEENS6_IJNS7_ILi1EEESI_SI_EEESC_SE_Li256ELb1ELb1ELb1ELb0EEENS1_36VarlenDynamicPersistentTileSchedulerILi128ELi48ELi256ELi256ELb1ELb1ELb0ELb1ELb1ELb1EEEEEEEEEvNT_6ParamsE,@function
        .size           _ZN7cutlass13device_kernelIN5flash19enable_sm80_to_sm89INS1_16FlashAttnFwdSm80INS1_25CollectiveMainloopFwdSm80ILi8ELi1ELb1EN4cute5tupleIJNS5_1CILi128EEENS7_ILi48EEENS7_ILi256EEEEEELi256ENS_6half_tEfNS_4arch4Sm80ELb1ELb0ELb1ELb1ELb0ELb0ELb1ELb1EEENS1_21CollectiveEpilogueFwdINS6_IJS8_SA_S9_EEENS6_IJNS7_ILi1EEESI_SI_EEESC_SE_Li256ELb1ELb1ELb1ELb0EEENS1_36VarlenDynamicPersistentTileSchedulerILi128ELi48ELi256ELi256ELb1ELb1ELb0ELb1ELb1ELb1EEEEEEEEEvNT_6ParamsE,(.L_x_25 - _ZN7cutlass13device_kernelIN5flash19enable_sm80_to_sm89INS1_16FlashAttnFwdSm80INS1_25CollectiveMainloopFwdSm80ILi8ELi1ELb1EN4cute5tupleIJNS5_1CILi128EEENS7_ILi48EEENS7_ILi256EEEEEELi256ENS_6half_tEfNS_4arch4Sm80ELb1ELb0ELb1ELb1ELb0ELb0ELb1ELb1EEENS1_21CollectiveEpilogueFwdINS6_IJS8_SA_S9_EEENS6_IJNS7_ILi1EEESI_SI_EEESC_SE_Li256ELb1ELb1ELb1ELb0EEENS1_36VarlenDynamicPersistentTileSchedulerILi128ELi48ELi256ELi256ELb1ELb1ELb0ELb1ELb1ELb1EEEEEEEEEvNT_6ParamsE)
        .other          _ZN7cutlass13device_kernelIN5flash19enable_sm80_to_sm89INS1_16FlashAttnFwdSm80INS1_25CollectiveMainloopFwdSm80ILi8ELi1ELb1EN4cute5tupleIJNS5_1CILi128EEENS7_ILi48EEENS7_ILi256EEEEEELi256ENS_6half_tEfNS_4arch4Sm80ELb1ELb0ELb1ELb1ELb0ELb0ELb1ELb1EEENS1_21CollectiveEpilogueFwdINS6_IJS8_SA_S9_EEENS6_IJNS7_ILi1EEESI_SI_EEESC_SE_Li256ELb1ELb1ELb1ELb0EEENS1_36VarlenDynamicPersistentTileSchedulerILi128ELi48ELi256ELi256ELb1ELb1ELb0ELb1ELb1ELb1EEEEEEEEEvNT_6ParamsE,@"STO_CUDA_ENTRY STV_DEFAULT"
_ZN7cutlass13device_kernelIN5flash19enable_sm80_to_sm89INS1_16FlashAttnFwdSm80INS1_25CollectiveMainloopFwdSm80ILi8ELi1ELb1EN4cute5tupleIJNS5_1CILi128EEENS7_ILi48EEENS7_ILi256EEEEEELi256ENS_6half_tEfNS_4arch4Sm80ELb1ELb0ELb1ELb1ELb0ELb0ELb1ELb1EEENS1_21CollectiveEpilogueFwdINS6_IJS8_SA_S9_EEENS6_IJNS7_ILi1EEESI_SI_EEESC_SE_Li256ELb1ELb1ELb1ELb0EEENS1_36VarlenDynamicPersistentTileSchedulerILi128ELi48ELi256ELi256ELb1ELb1ELb0ELb1ELb1ELb1EEEEEEEEEvNT_6ParamsE:
[----:B------:R-:W-:Y:S01]  /*0000*/  LDC R1, c[0x0][0x28] ;  /* 0x00000a00ff017b82 */ /* 0x000fe20000000800 */
[----:B------:R-:W-:Y:S05]  /*0010*/  EXIT ;  /* 0x000000000000794d */ /* 0x000fea0003800000 */
.L_x_7:
        /* <DEDUP_REMOVED lines=14> */
.L_x_25:


//--------------------- .text._ZN7cutlass13device_kernelIN5flash19enable_sm80_to_sm89INS1_16FlashAttnFwdSm80INS1_25CollectiveMainloopFwdSm80ILi8ELi1ELb0EN4cute5tupleIJNS5_1CILi128EEENS7_ILi32EEENS7_ILi256EEEEEELi256ENS_6half_tEfNS_4arch4Sm80ELb1ELb0ELb1ELb1ELb0ELb1ELb1ELb1EEENS1_21CollectiveEpilogueFwdINS6_IJS8_SA_S9_EEENS6_IJNS7_ILi1EEESI_SI_EEESC_SE_Li256ELb1ELb1ELb1ELb0EEENS1_36VarlenDynamicPersistentTileSchedulerILi128ELi32ELi256ELi256ELb1ELb1ELb0ELb1ELb1ELb1EEEEEEEEEvNT_6ParamsE --------------------------
	.section	.text._ZN7cutlass13device_kernelIN5flash19enable_sm80_to_sm89INS1_16FlashAttnFwdSm80INS1_25CollectiveMainloopFwdSm80ILi8ELi1ELb0EN4cute5tupleIJNS5_1CILi128EEENS7_ILi32EEENS7_ILi256EEEEEELi256ENS_6half_tEfNS_4arch4Sm80ELb1ELb0ELb1ELb1ELb0ELb1ELb1ELb1EEENS1_21CollectiveEpilogueFwdINS6_IJS8_SA_S9_EEENS6_IJNS7_ILi1EEESI_SI_EEESC_SE_Li256ELb1ELb1ELb1ELb0EEENS1_36VarlenDynamicPersistentTileSchedulerILi128ELi32ELi256ELi256ELb1ELb1ELb0ELb1ELb1ELb1EEEEEEEEEvNT_6ParamsE,"ax",@progbits
	.align	128
.text._ZN7cutlass13device_kernelIN5flash19enable_sm80_to_sm89INS1_16FlashAttnFwdSm80INS1_25CollectiveMainloopFwdSm80ILi8ELi1ELb0EN4cute5tupleIJNS5_1CILi128EEENS7_ILi32EEENS7_ILi256EEEEEELi256ENS_6half_tEfNS_4arch4Sm80ELb1ELb0ELb1ELb1ELb0ELb1ELb1ELb1EEENS1_21CollectiveEpilogueFwdINS6_IJS8_SA_S9_EEENS6_IJNS7_ILi1EEESI_SI_EEESC_SE_Li256ELb1ELb1ELb1ELb0EEENS1_36VarlenDynamicPersistentTileSchedulerILi128ELi32ELi256ELi256ELb1ELb1ELb0ELb1ELb1ELb1EEEEEEEEEvNT_6ParamsE:
        .type           _ZN7cutlass13device_kernelIN5flash19enable_sm80_to_sm89INS1_16FlashAttnFwdSm80INS1_25CollectiveMainloopFwdSm80ILi8ELi1ELb0EN4cute5tupleIJNS5_1CILi128EEENS7_ILi32EEENS7_ILi256EEEEEELi256ENS_6half_tEfNS_4arch4Sm80ELb1ELb0ELb1ELb1ELb0ELb1ELb1ELb1EEENS1_21CollectiveEpilogueFwdINS6_IJS8_SA_S9_EEENS6_IJNS7_ILi1EEESI_SI_EEESC_SE_Li256ELb1ELb1ELb1ELb0EEENS1_36VarlenDynamicPersistentTileSchedulerILi128ELi32ELi256ELi256ELb1ELb1ELb0ELb1ELb1ELb1EEEEEEEEEvNT_6ParamsE,@function
        .size           _ZN7cutlass13device_kernelIN5flash19enable_sm80_to_sm89INS1_16FlashAttnFwdSm80INS1_25CollectiveMainloopFwdSm80ILi8ELi1ELb0EN4cute5tupleIJNS5_1CILi128EEENS7_ILi32EEENS7_ILi256EEEEEELi256ENS_6half_tEfNS_4arch4Sm80ELb1ELb0ELb1ELb1ELb0ELb1ELb1ELb1EEENS1_21CollectiveEpilogueFwdINS6_IJS8_SA_S9_EEENS6_IJNS7_ILi1EEESI_SI_EEESC_SE_Li256ELb1ELb1ELb1ELb0EEENS1_36VarlenDynamicPersistentTileSchedulerILi128ELi32ELi256ELi256ELb1ELb1ELb0ELb1ELb1ELb1EEEEEEEEEvNT_6ParamsE,(.L_x_26 - _ZN7cutlass13device_kernelIN5flash19enable_sm80_to_sm89INS1_16FlashAttnFwdSm80INS1_25CollectiveMainloopFwdSm80ILi8ELi1ELb0EN4cute5tupleIJNS5_1CILi128EEENS7_ILi32EEENS7_ILi256EEEEEELi256ENS_6half_tEfNS_4arch4Sm80ELb1ELb0ELb1ELb1ELb0ELb1ELb1ELb1EEENS1_21CollectiveEpilogueFwdINS6_IJS8_SA_S9_EEENS6_IJNS7_ILi1EEESI_SI_EEESC_SE_Li256ELb1ELb1ELb1ELb0EEENS1_36VarlenDynamicPersistentTileSchedulerILi128ELi32ELi256ELi256ELb1ELb1ELb0ELb1ELb1ELb1EEEEEEEEEvNT_6ParamsE)
        .other          _ZN7cutlass13device_kernelIN5flash19enable_sm80_to_sm89INS1_16FlashAttnFwdSm80INS1_25CollectiveMainloopFwdSm80ILi8ELi1ELb0EN4cute5tupleIJNS5_1CILi128EEENS7_ILi32EEENS7_ILi256EEEEEELi256ENS_6half_tEfNS_4arch4Sm80ELb1ELb0ELb1ELb1ELb0ELb1ELb1ELb1EEENS1_21CollectiveEpilogueFwdINS6_IJS8_SA_S9_EEENS6_IJNS7_ILi1EEESI_SI_EEESC_SE_Li256ELb1ELb1ELb1ELb0EEENS1_36VarlenDynamicPersistentTileSchedulerILi128ELi32ELi256ELi256ELb1ELb1ELb0ELb1ELb1ELb1EEEEEEEEEvNT_6ParamsE,@"STO_CUDA_ENTRY STV_DEFAULT"
_ZN7cutlass13device_kernelIN5flash19enable_sm80_to_sm89INS1_16FlashAttnFwdSm80INS1_25CollectiveMainloopFwdSm80ILi8ELi1ELb0EN4cute5tupleIJNS5_1CILi128EEENS7_ILi32EEENS7_ILi256EEEEEELi256ENS_6half_tEfNS_4arch4Sm80ELb1ELb0ELb1ELb1ELb0ELb1ELb1ELb1EEENS1_21CollectiveEpilogueFwdINS6_IJS8_SA_S9_EEENS6_IJNS7_ILi1EEESI_SI_EEESC_SE_Li256ELb1ELb1ELb1ELb0EEENS1_36VarlenDynamicPersistentTileSchedulerILi128ELi32ELi256ELi256ELb1ELb1ELb0ELb1ELb1ELb1EEEEEEEEEvNT_6ParamsE:
[----:B------:R-:W-:Y:S01]  /*0000*/  LDC R1, c[0x0][0x28] ;  /* 0x00000a00ff017b82 */ /* 0x000fe20000000800 */
[----:B------:R-:W-:Y:S05]  /*0010*/  EXIT ;  /* 0x000000000000794d */ /* 0x000fea0003800000 */
.L_x_8:
        /* <DEDUP_REMOVED lines=14> */
.L_x_26:


//--------------------- .text._ZN7cutlass13device_kernelIN5flash19enable_sm80_to_sm89INS1_16FlashAttnFwdSm80INS1_25CollectiveMainloopFwdSm80ILi8ELi1ELb0EN4cute5tupleIJNS5_1CILi128EEENS7_ILi96EEENS7_ILi256EEEEEELi256ENS_6half_tEfNS_4arch4Sm80ELb0ELb0ELb1ELb0ELb0ELb0ELb1ELb1EEENS1_21CollectiveEpilogueFwdINS6_IJS8_SA_S9_EEENS6_IJNS7_ILi1EEESI_SI_EEESC_SE_Li256ELb0ELb1ELb1ELb0EEENS1_19SingleTileSchedulerILb0ELb1ELb1ELi128EEEEEEEEEvNT_6ParamsE --------------------------
	.section	.text._ZN7cutlass13device_kernelIN5flash19enable_sm80_to_sm89INS1_16FlashAttnFwdSm80INS1_25CollectiveMainloopFwdSm80ILi8ELi1ELb0EN4cute5tupleIJNS5_1CILi128EEENS7_ILi96EEENS7_ILi256EEEEEELi256ENS_6half_tEfNS_4arch4Sm80ELb0ELb0ELb1ELb0ELb0ELb0ELb1ELb1EEENS1_21CollectiveEpilogueFwdINS6_IJS8_SA_S9_EEENS6_IJNS7_ILi1EEESI_SI_EEESC_SE_Li256ELb0ELb1ELb1ELb0EEENS1_19SingleTileSchedulerILb0ELb1ELb1ELi128EEEEEEEEEvNT_6ParamsE,"ax",@progbits
	.align	128
.text._ZN7cutlass13device_kernelIN5flash19enable_sm80_to_sm89INS1_16FlashAttnFwdSm80INS1_25CollectiveMainloopFwdSm80ILi8ELi1ELb0EN4cute5tupleIJNS5_1CILi128EEENS7_ILi96EEENS7_ILi256EEEEEELi256ENS_6half_tEfNS_4arch4Sm80ELb0ELb0ELb1ELb0ELb0ELb0ELb1ELb1EEENS1_21CollectiveEpilogueFwdINS6_IJS8_SA_S9_EEENS6_IJNS7_ILi1EEESI_SI_EEESC_SE_Li256ELb0ELb1ELb1ELb0EEENS1_19SingleTileSchedulerILb0ELb1ELb1ELi128EEEEEEEEEvNT_6ParamsE:
        .type           _ZN7cutlass13device_kernelIN5flash19enable_sm80_to_sm89INS1_16FlashAttnFwdSm80INS1_25CollectiveMainloopFwdSm80ILi8ELi1ELb0EN4cute5tupleIJNS5_1CILi128EEENS7_ILi96EEENS7_ILi256EEEEEELi256ENS_6half_tEfNS_4arch4Sm80ELb0ELb0ELb1ELb0ELb0ELb0ELb1ELb1EEENS1_21CollectiveEpilogueFwdINS6_IJS8_SA_S9_EEENS6_IJNS7_ILi1EEESI_SI_EEESC_SE_Li256ELb0ELb1ELb1ELb0EEENS1_19SingleTileSchedulerILb0ELb1ELb1ELi128EEEEEEEEEvNT_6ParamsE,@function
        .size           _ZN7cutlass13device_kernelIN5flash19enable_sm80_to_sm89INS1_16FlashAttnFwdSm80INS1_25CollectiveMainloopFwdSm80ILi8ELi1ELb0EN4cute5tupleIJNS5_1CILi128EEENS7_ILi96EEENS7_ILi256EEEEEELi256ENS_6half_tEfNS_4arch4Sm80ELb0ELb0ELb1ELb0ELb0ELb0ELb1ELb1EEENS1_21CollectiveEpilogueFwdINS6_IJS8_SA_S9_EEENS6_IJNS7_ILi1EEESI_SI_EEESC_SE_Li256ELb0ELb1ELb1ELb0EEENS1_19SingleTileSchedulerILb0ELb1ELb1ELi128EEEEEEEEEvNT_6ParamsE,(.L_x_27 - _ZN7cutlass13device_kernelIN5flash19enable_sm80_to_sm89INS1_16FlashAttnFwdSm80INS1_25CollectiveMainloopFwdSm80ILi8ELi1ELb0EN4cute5tupleIJNS5_1CILi128EEENS7_ILi96EEENS7_ILi256EEEEEELi256ENS_6half_tEfNS_4arch4Sm80ELb0ELb0ELb1ELb0ELb0ELb0ELb1ELb1EEENS1_21CollectiveEpilogueFwdINS6_IJS8_SA_S9_EEENS6_IJNS7_ILi1EEESI_SI_EEESC_SE_Li256ELb0ELb1ELb1ELb0EEENS1_19SingleTileSchedulerILb0ELb1ELb1ELi128EEEEEEEEEvNT_6ParamsE)
        .other          _ZN7cutlass13device_kernelIN5flash19enable_sm80_to_sm89INS1_16FlashAttnFwdSm80INS1_25CollectiveMainloopFwdSm80ILi8ELi1ELb0EN4cute5tupleIJNS5_1CILi128EEENS7_ILi96EEENS7_ILi256EEEEEELi256ENS_6half_tEfNS_4arch4Sm80ELb0ELb0ELb1ELb0ELb0ELb0ELb1ELb1EEENS1_21CollectiveEpilogueFwdINS6_IJS8_SA_S9_EEENS6_IJNS7_ILi1EEESI_SI_EEESC_SE_Li256ELb0ELb1ELb1ELb0EEENS1_19SingleTileSchedulerILb0ELb1ELb1ELi128EEEEEEEEEvNT_6ParamsE,@"STO_CUDA_ENTRY STV_DEFAULT"
_ZN7cutlass13device_kernelIN5flash19enable_sm80_to_sm89INS1_16FlashAttnFwdSm80INS1_25CollectiveMainloopFwdSm80ILi8ELi1ELb0EN4cute5tupleIJNS5_1CILi128EEENS7_ILi96EEENS7_ILi256EEEEEELi256ENS_6half_tEfNS_4arch4Sm80ELb0ELb0ELb1ELb0ELb0ELb0ELb1ELb1EEENS1_21CollectiveEpilogueFwdINS6_IJS8_SA_S9_EEENS6_IJNS7_ILi1EEESI_SI_EEESC_SE_Li256ELb0ELb1ELb1ELb0EEENS1_19SingleTileSchedulerILb0ELb1ELb1ELi128EEEEEEEEEvNT_6ParamsE:
[----:B------:R-:W-:Y:S01]  /*0000*/  LDC R1, c[0x0][0x28] ;  /* 0x00000a00ff017b82 */ /* 0x000fe20000000800 */
[----:B------:R-:W-:Y:S05]  /*0010*/  EXIT ;  /* 0x000000000000794d */ /* 0x000fea0003800000 */
.L_x_9:
        /* <DEDUP_REMOVED lines=14> */
.L_x_27:


//--------------------- .text._ZN7cutlass13device_kernelIN5flash19enable_sm80_to_sm89INS1_16FlashAttnFwdSm80INS1_25CollectiveMainloopFwdSm80ILi8ELi1ELb0EN4cute5tupleIJNS5_1CILi128EEENS7_ILi64EEENS7_ILi256EEEEEELi256ENS_6half_tEfNS_4arch4Sm80ELb0ELb0ELb1ELb1ELb0ELb0ELb1ELb1EEENS1_21CollectiveEpilogueFwdINS6_IJS8_SA_S9_EEENS6_IJNS7_ILi1EEESI_SI_EEESC_SE_Li256ELb1ELb1ELb1ELb0EEENS1_36VarlenDynamicPersistentTileSchedulerILi128ELi64ELi256ELi256ELb1ELb1ELb0ELb0ELb1ELb1EEEEEEEEEvNT_6ParamsE --------------------------
	.section	.text._ZN7cutlass13device_kernelIN5flash19enable_sm80_to_sm89INS1_16FlashAttnFwdSm80INS1_25CollectiveMainloopFwdSm80ILi8ELi1ELb0EN4cute5tupleIJNS5_1CILi128EEENS7_ILi64EEENS7_ILi256EEEEEELi256ENS_6half_tEfNS_4arch4Sm80ELb0ELb0ELb1ELb1ELb0ELb0ELb1ELb1EEENS1_21CollectiveEpilogueFwdINS6_IJS8_SA_S9_EEENS6_IJNS7_ILi1EEESI_SI_EEESC_SE_Li256ELb1ELb1ELb1ELb0EEENS1_36VarlenDynamicPersistentTileSchedulerILi128ELi64ELi256ELi256ELb1ELb1ELb0ELb0ELb1ELb1EEEEEEEEEvNT_6ParamsE,"ax",@progbits
	.align	128
.text._ZN7cutlass13device_kernelIN5flash19enable_sm80_to_sm89INS1_16FlashAttnFwdSm80INS1_25CollectiveMainloopFwdSm80ILi8ELi1ELb0EN4cute5tupleIJNS5_1CILi128EEENS7_ILi64EEENS7_ILi256EEEEEELi256ENS_6half_tEfNS_4arch4Sm80ELb0ELb0ELb1ELb1ELb0ELb0ELb1ELb1EEENS1_21CollectiveEpilogueFwdINS6_IJS8_SA_S9_EEENS6_IJNS7_ILi1EEESI_SI_EEESC_SE_Li256ELb1ELb1ELb1ELb0EEENS1_36VarlenDynamicPersistentTileSchedulerILi128ELi64ELi256ELi256ELb1ELb1ELb0ELb0ELb1ELb1EEEEEEEEEvNT_6ParamsE:
        .type           _ZN7cutlass13device_kernelIN5flash19enable_sm80_to_sm89INS1_16FlashAttnFwdSm80INS1_25CollectiveMainloopFwdSm80ILi8ELi1ELb0EN4cute5tupleIJNS5_1CILi128EEENS7_ILi64EEENS7_ILi256EEEEEELi256ENS_6half_tEfNS_4arch4Sm80ELb0ELb0ELb1ELb1ELb0ELb0ELb1ELb1EEENS1_21CollectiveEpilogueFwdINS6_IJS8_SA_S9_EEENS6_IJNS7_ILi1EEESI_SI_EEESC_SE_Li256ELb1ELb1ELb1ELb0EEENS1_36VarlenDynamicPersistentTileSchedulerILi128ELi64ELi256ELi256ELb1ELb1ELb0ELb0ELb1ELb1EEEEEEEEEvNT_6ParamsE,@function
        .size           _ZN7cutlass13device_kernelIN5flash19enable_sm80_to_sm89INS1_16FlashAttnFwdSm80INS1_25CollectiveMainloopFwdSm80ILi8ELi1ELb0EN4cute5tupleIJNS5_1CILi128EEENS7_ILi64EEENS7_ILi256EEEEEELi256ENS_6half_tEfNS_4arch4Sm80ELb0ELb0ELb1ELb1ELb0ELb0ELb1ELb1EEENS1_21CollectiveEpilogueFwdINS6_IJS8_SA_S9_EEENS6_IJNS7_ILi1EEESI_SI_EEESC_SE_Li256ELb1ELb1ELb1ELb0EEENS1_36VarlenDynamicPersistentTileSchedulerILi128ELi64ELi256ELi256ELb1ELb1ELb0ELb0ELb1ELb1EEEEEEEEEvNT_6ParamsE,(.L_x_28 - _ZN7cutlass13device_kernelIN5flash19enable_sm80_to_sm89INS1_16FlashAttnFwdSm80INS1_25CollectiveMainloopFwdSm80ILi8ELi1ELb0EN4cute5tupleIJNS5_1CILi128EEENS7_ILi64EEENS7_ILi256EEEEEELi256ENS_6half_tEfNS_4arch4Sm80ELb0ELb0ELb1ELb1ELb0ELb0ELb1ELb1EEENS1_21CollectiveEpilogueFwdINS6_IJS8_SA_S9_EEENS6_IJNS7_ILi1EEESI_SI_EEESC_SE_Li256ELb1ELb1ELb1ELb0EEENS1_36VarlenDynamicPersistentTileSchedulerILi128ELi64ELi256ELi256ELb1ELb1ELb0ELb0ELb1ELb1EEEEEEEEEvNT_6ParamsE)
        .other          _ZN7cutlass13device_kernelIN5flash19enable_sm80_to_sm89INS1_16FlashAttnFwdSm80INS1_25CollectiveMainloopFwdSm80ILi8ELi1ELb0EN4cute5tupleIJNS5_1CILi128EEENS7_ILi64EEENS7_ILi256EEEEEELi256ENS_6half_tEfNS_4arch4Sm80ELb0ELb0ELb1ELb1ELb0ELb0ELb1ELb1EEENS1_21CollectiveEpilogueFwdINS6_IJS8_SA_S9_EEENS6_IJNS7_ILi1EEESI_SI_EEESC_SE_Li256ELb1ELb1ELb1ELb0EEENS1_36VarlenDynamicPersistentTileSchedulerILi128ELi64ELi256ELi256ELb1ELb1ELb0ELb0ELb1ELb1EEEEEEEEEvNT_6ParamsE,@"STO_CUDA_ENTRY STV_DEFAULT"
_ZN7cutlass13device_kernelIN5flash19enable_sm80_to_sm89INS1_16FlashAttnFwdSm80INS1_25CollectiveMainloopFwdSm80ILi8ELi1ELb0EN4cute5tupleIJNS5_1CILi128EEENS7_ILi64EEENS7_ILi256EEEEEELi256ENS_6half_tEfNS_4arch4Sm80ELb0ELb0ELb1ELb1ELb0ELb0ELb1ELb1EEENS1_21CollectiveEpilogueFwdINS6_IJS8_SA_S9_EEENS6_IJNS7_ILi1EEESI_SI_EEESC_SE_Li256ELb1ELb1ELb1ELb0EEENS1_36VarlenDynamicPersistentTileSchedulerILi128ELi64ELi256ELi256ELb1ELb1ELb0ELb0ELb1ELb1EEEEEEEEEvNT_6ParamsE:
[----:B------:R-:W-:Y:S01]  /*0000*/  LDC R1, c[0x0][0x28] ;  /* 0x00000a00ff017b82 */ /* 0x000fe20000000800 */
[----:B------:R-:W-:Y:S05]  /*0010*/  EXIT ;  /* 0x000000000000794d */ /* 0x000fea0003800000 */
.L_x_10:
        /* <DEDUP_REMOVED lines=14> */
.L_x_28:


//--------------------- .text._ZN7cutlass13device_kernelIN5flash19enable_sm80_to_sm89INS1_16FlashAttnFwdSm80INS1_25CollectiveMainloopFwdSm80ILi8ELi1ELb0EN4cute5tupleIJNS5_1CILi128EEENS7_ILi48EEENS7_ILi256EEEEEELi256ENS_6half_tEfNS_4arch4Sm80ELb0ELb0ELb1ELb1ELb0ELb1ELb1ELb1EEENS1_21CollectiveEpilogueFwdINS6_IJS8_SA_S9_EEENS6_IJNS7_ILi1EEESI_SI_EEESC_SE_Li256ELb1ELb1ELb1ELb0EEENS1_36VarlenDynamicPersistentTileSchedulerILi128ELi48ELi256ELi256ELb1ELb1ELb0ELb0ELb1ELb1EEEEEEEEEvNT_6ParamsE --------------------------
	.section	.text._ZN7cutlass13device_kernelIN5flash19enable_sm80_to_sm89INS1_16FlashAttnFwdSm80INS1_25CollectiveMainloopFwdSm80ILi8ELi1ELb0EN4cute5tupleIJNS5_1CILi128EEENS7_ILi48EEENS7_ILi256EEEEEELi256ENS_6half_tEfNS_4arch4Sm80ELb0ELb0ELb1ELb1ELb0ELb1ELb1ELb1EEENS1_21CollectiveEpilogueFwdINS6_IJS8_SA_S9_EEENS6_IJNS7_ILi1EEESI_SI_EEESC_SE_Li256ELb1ELb1ELb1ELb0EEENS1_36VarlenDynamicPersistentTileSchedulerILi128ELi48ELi256ELi256ELb1ELb1ELb0ELb0ELb1ELb1EEEEEEEEEvNT_6ParamsE,"ax",@progbits
	.align	128
.text._ZN7cutlass13device_kernelIN5flash19enable_sm80_to_sm89INS1_16FlashAttnFwdSm80INS1_25CollectiveMainloopFwdSm80ILi8ELi1ELb0EN4cute5tupleIJNS5_1CILi128EEENS7_ILi48EEENS7_ILi256EEEEEELi256ENS_6half_tEfNS_4arch4Sm80ELb0ELb0ELb1ELb1ELb0ELb1ELb1ELb1EEENS1_21CollectiveEpilogueFwdINS6_IJS8_SA_S9_EEENS6_IJNS7_ILi1EEESI_SI_EEESC_SE_Li256ELb1ELb1ELb1ELb0EEENS1_36VarlenDynamicPersistentTileSchedulerILi128ELi48ELi256ELi256ELb1ELb1ELb0ELb0ELb1ELb1EEEEEEEEEvNT_6ParamsE:
        .type           _ZN7cutlass13device_kernelIN5flash19enable_sm80_to_sm89INS1_16FlashAttnFwdSm80INS1_25CollectiveMainloopFwdSm80ILi8ELi1ELb0EN4cute5tupleIJNS5_1CILi128EEENS7_ILi48EEENS7_ILi256EEEEEELi256ENS_6half_tEfNS_4arch4Sm80ELb0ELb0ELb1ELb1ELb0ELb1ELb1ELb1EEENS1_21CollectiveEpilogueFwdINS6_IJS8_SA_S9_EEENS6_IJNS7_ILi1EEESI_SI_EEESC_SE_Li256ELb1ELb1ELb1ELb0EEENS1_36VarlenDynamicPersistentTileSchedulerILi128ELi48ELi256ELi256ELb1ELb1ELb0ELb0ELb1ELb1EEEEEEEEEvNT_6ParamsE,@function
        .size           _ZN7cutlass13device_kernelIN5flash19enable_sm80_to_sm89INS1_16FlashAttnFwdSm80INS1_25CollectiveMainloopFwdSm80ILi8ELi1ELb0EN4cute5tupleIJNS5_1CILi128EEENS7_ILi48EEENS7_ILi256EEEEEELi256ENS_6half_tEfNS_4arch4Sm80ELb0ELb0ELb1ELb1ELb0ELb1ELb1ELb1EEENS1_21CollectiveEpilogueFwdINS6_IJS8_SA_S9_EEENS6_IJNS7_ILi1EEESI_SI_EEESC_SE_Li256ELb1ELb1ELb1ELb0EEENS1_36VarlenDynamicPersistentTileSchedulerILi128ELi48ELi256ELi256ELb1ELb1ELb0ELb0ELb1ELb1EEEEEEEEEvNT_6ParamsE,(.L_x_29 - _ZN7cutlass13device_kernelIN5flash19enable_sm80_to_sm89INS1_16FlashAttnFwdSm80INS1_25CollectiveMainloopFwdSm80ILi8ELi1ELb0EN4cute5tupleIJNS5_1CILi128EEENS7_ILi48EEENS7_ILi256EEEEEELi256ENS_6half_tEfNS_4arch4Sm80ELb0ELb0ELb1ELb1ELb0ELb1ELb1ELb1EEENS1_21CollectiveEpilogueFwdINS6_IJS8_SA_S9_EEENS6_IJNS7_ILi1EEESI_SI_EEESC_SE_Li256ELb1ELb1ELb1ELb0EEENS1_36VarlenDynamicPersistentTileSchedulerILi128ELi48ELi256ELi256ELb1ELb1ELb0ELb0ELb1ELb1EEEEEEEEEvNT_6ParamsE)
        .other          _ZN7cutlass13device_kernelIN5flash19enable_sm80_to_sm89INS1_16FlashAttnFwdSm80INS1_25CollectiveMainloopFwdSm80ILi8ELi1ELb0EN4cute5tupleIJNS5_1CILi128EEENS7_ILi48EEENS7_ILi256EEEEEELi256ENS_6half_tEfNS_4arch4Sm80ELb0ELb0ELb1ELb1ELb0ELb1ELb1ELb1EEENS1_21CollectiveEpilogueFwdINS6_IJS8_SA_S9_EEENS6_IJNS7_ILi1EEESI_SI_EEESC_SE_Li256ELb1ELb1ELb1ELb0EEENS1_36VarlenDynamicPersistentTileSchedulerILi128ELi48ELi256ELi256ELb1ELb1ELb0ELb0ELb1ELb1EEEEEEEEEvNT_6ParamsE,@"STO_CUDA_ENTRY STV_DEFAULT"
_ZN7cutlass13device_kernelIN5flash19enable_sm80_to_sm89INS1_16FlashAttnFwdSm80INS1_25CollectiveMainloopFwdSm80ILi8ELi1ELb0EN4cute5tupleIJNS5_1CILi128EEENS7_ILi48EEENS7_ILi256EEEEEELi256ENS_6half_tEfNS_4arch4Sm80ELb0ELb0ELb1ELb1ELb0ELb1ELb1ELb1EEENS1_21CollectiveEpilogueFwdINS6_IJS8_SA_S9_EEENS6_IJNS7_ILi1EEESI_SI_EEESC_SE_Li256ELb1ELb1ELb1ELb0EEENS1_36VarlenDynamicPersistentTileSchedulerILi128ELi48ELi256ELi256ELb1ELb1ELb0ELb0ELb1ELb1EEEEEEEEEvNT_6ParamsE:
[----:B------:R-:W-:Y:S01]  /*0000*/  LDC R1, c[0x0][0x28] ;  /* 0x00000a00ff017b82 */ /* 0x000fe20000000800 */
[----:B------:R-:W-:Y:S05]  /*0010*/  EXIT ;  /* 0x000000000000794d */ /* 0x000fea0003800000 */
.L_x_11:
        /* <DEDUP_REMOVED lines=14> */
.L_x_29:


//--------------------- .text._ZN7cutlass13device_kernelIN5flash19enable_sm80_to_sm89INS1_16FlashAttnFwdSm80INS1_25CollectiveMainloopFwdSm80ILi8ELi1ELb0EN4cute5tupleIJNS5_1CILi128EEENS7_ILi64EEENS7_ILi256EEEEEELi256ENS_6half_tEfNS_4arch4Sm80ELb0ELb1ELb1ELb0ELb0ELb0ELb1ELb1EEENS1_21CollectiveEpilogueFwdINS6_IJS8_SA_S9_EEENS6_IJNS7_ILi1EEESI_SI_EEESC_SE_Li256ELb0ELb1ELb1ELb0EEENS1_19SingleTileSchedulerILb0ELb1ELb1ELi128EEEEEEEEEvNT_6ParamsE --------------------------
	.section	.text._ZN7cutlass13device_kernelIN5flash19enable_sm80_to_sm89INS1_16FlashAttnFwdSm80INS1_25CollectiveMainloopFwdSm80ILi8ELi1ELb0EN4cute5tupleIJNS5_1CILi128EEENS7_ILi64EEENS7_ILi256EEEEEELi256ENS_6half_tEfNS_4arch4Sm80ELb0ELb1ELb1ELb0ELb0ELb0ELb1ELb1EEENS1_21CollectiveEpilogueFwdINS6_IJS8_SA_S9_EEENS6_IJNS7_ILi1EEESI_SI_EEESC_SE_Li256ELb0ELb1ELb1ELb0EEENS1_19SingleTileSchedulerILb0ELb1ELb1ELi128EEEEEEEEEvNT_6ParamsE,"ax",@progbits
	.align	128
.text._ZN7cutlass13device_kernelIN5flash19enable_sm80_to_sm89INS1_16FlashAttnFwdSm80INS1_25CollectiveMainloopFwdSm80ILi8ELi1ELb0EN4cute5tupleIJNS5_1CILi128EEENS7_ILi64EEENS7_ILi256EEEEEELi256ENS_6half_tEfNS_4arch4Sm80ELb0ELb1ELb1ELb0ELb0ELb0ELb1ELb1EEENS1_21CollectiveEpilogueFwdINS6_IJS8_SA_S9_EEENS6_IJNS7_ILi1EEESI_SI_EEESC_SE_Li256ELb0ELb1ELb1ELb0EEENS1_19SingleTileSchedulerILb0ELb1ELb1ELi128EEEEEEEEEvNT_6ParamsE:
        .type           _ZN7cutlass13device_kernelIN5flash19enable_sm80_to_sm89INS1_16FlashAttnFwdSm80INS1_25CollectiveMainloopFwdSm80ILi8ELi1ELb0EN4cute5tupleIJNS5_1CILi128EEENS7_ILi64EEENS7_ILi256EEEEEELi256ENS_6half_tEfNS_4arch4Sm80ELb0ELb1ELb1ELb0ELb0ELb0ELb1ELb1EEENS1_21CollectiveEpilogueFwdINS6_IJS8_SA_S9_EEENS6_IJNS7_ILi1EEESI_SI_EEESC_SE_Li256ELb0ELb1ELb1ELb0EEENS1_19SingleTileSchedulerILb0ELb1ELb1ELi128EEEEEEEEEvNT_6ParamsE,@function
        .size           _ZN7cutlass13device_kernelIN5flash19enable_sm80_to_sm89INS1_16FlashAttnFwdSm80INS1_25CollectiveMainloopFwdSm80ILi8ELi1ELb0EN4cute5tupleIJNS5_1CILi128EEENS7_ILi64EEENS7_ILi256EEEEEELi256ENS_6half_tEfNS_4arch4Sm80ELb0ELb1ELb1ELb0ELb0ELb0ELb1ELb1EEENS1_21CollectiveEpilogueFwdINS6_IJS8_SA_S9_EEENS6_IJNS7_ILi1EEESI_SI_EEESC_SE_Li256ELb0ELb1ELb1ELb0EEENS1_19SingleTileSchedulerILb0ELb1ELb1ELi128EEEEEEEEEvNT_6ParamsE,(.L_x_30 - _ZN7cutlass13device_kernelIN5flash19enable_sm80_to_sm89INS1_16FlashAttnFwdSm80INS1_25CollectiveMainloopFwdSm80ILi8ELi1ELb0EN4cute5tupleIJNS5_1CILi128EEENS7_ILi64EEENS7_ILi256EEEEEELi256ENS_6half_tEfNS_4arch4Sm80ELb0ELb1ELb1ELb0ELb0ELb0ELb1ELb1EEENS1_21CollectiveEpilogueFwdINS6_IJS8_SA_S9_EEENS6_IJNS7_ILi1EEESI_SI_EEESC_SE_Li256ELb0ELb1ELb1ELb0EEENS1_19SingleTileSchedulerILb0ELb1ELb1ELi128EEEEEEEEEvNT_6ParamsE)
        .other          _ZN7cutlass13device_kernelIN5flash19enable_sm80_to_sm89INS1_16FlashAttnFwdSm80INS1_25CollectiveMainloopFwdSm80ILi8ELi1ELb0EN4cute5tupleIJNS5_1CILi128EEENS7_ILi64EEENS7_ILi256EEEEEELi256ENS_6half_tEfNS_4arch4Sm80ELb0ELb1ELb1ELb0ELb0ELb0ELb1ELb1EEENS1_21CollectiveEpilogueFwdINS6_IJS8_SA_S9_EEENS6_IJNS7_ILi1EEESI_SI_EEESC_SE_Li256ELb0ELb1ELb1ELb0EEENS1_19SingleTileSchedulerILb0ELb1ELb1ELi128EEEEEEEEEvNT_6ParamsE,@"STO_CUDA_ENTRY STV_DEFAULT"
_ZN7cutlass13device_kernelIN5flash19enable_sm80_to_sm89INS1_16FlashAttnFwdSm80INS1_25CollectiveMainloopFwdSm80ILi8ELi1ELb0EN4cute5tupleIJNS5_1CILi128EEENS7_ILi64EEENS7_ILi256EEEEEELi256ENS_6half_tEfNS_4arch4Sm80ELb0ELb1ELb1ELb0ELb0ELb0ELb1ELb1EEENS1_21CollectiveEpilogueFwdINS6_IJS8_SA_S9_EEENS6_IJNS7_ILi1EEESI_SI_EEESC_SE_Li256ELb0ELb1ELb1ELb0EEENS1_19SingleTileSchedulerILb0ELb1ELb1ELi128EEEEEEEEEvNT_6ParamsE:
[----:B------:R-:W-:Y:S01]  /*0000*/  LDC R1, c[0x0][0x28] ;  /* 0x00000a00ff017b82 */ /* 0x000fe20000000800 */
[----:B------:R-:W-:Y:S05]  /*0010*/  EXIT ;  /* 0x000000000000794d */ /* 0x000fea0003800000 */
.L_x_12:
        /* <DEDUP_REMOVED lines=14> */
.L_x_30:


//--------------------- .text._ZN7cutlass13device_kernelIN5flash19enable_sm80_to_sm89INS1_16FlashAttnFwdSm80INS1_25CollectiveMainloopFwdSm80ILi8ELi1ELb0EN4cute5tupleIJNS5_1CILi128EEENS7_ILi64EEENS7_ILi256EEEEEELi256ENS_6half_tEfNS_4arch4Sm80ELb0ELb1ELb1ELb1ELb0ELb0ELb1ELb1EEENS1_21CollectiveEpilogueFwdINS6_IJS8_SA_S9_EEENS6_IJNS7_ILi1EEESI_SI_EEESC_SE_Li256ELb1ELb1ELb1ELb0EEENS1_36VarlenDynamicPersistentTileSchedulerILi128ELi64ELi256ELi256ELb1ELb1ELb0ELb1ELb0ELb1EEEEEEEEEvNT_6ParamsE --------------------------
	.section	.text._ZN7cutlass13device_kernelIN5flash19enable_sm80_to_sm89INS1_16FlashAttnFwdSm80INS1_25CollectiveMainloopFwdSm80ILi8ELi1ELb0EN4cute5tupleIJNS5_1CILi128EEENS7_ILi64EEENS7_ILi256EEEEEELi256ENS_6half_tEfNS_4arch4Sm80ELb0ELb1ELb1ELb1ELb0ELb0ELb1ELb1EEENS1_21CollectiveEpilogueFwdINS6_IJS8_SA_S9_EEENS6_IJNS7_ILi1EEESI_SI_EEESC_SE_Li256ELb1ELb1ELb1ELb0EEENS1_36VarlenDynamicPersistentTileSchedulerILi128ELi64ELi256ELi256ELb1ELb1ELb0ELb1ELb0ELb1EEEEEEEEEvNT_6ParamsE,"ax",@progbits
	.align	128
.text._ZN7cutlass13device_kernelIN5flash19enable_sm80_to_sm89INS1_16FlashAttnFwdSm80INS1_25CollectiveMainloopFwdSm80ILi8ELi1ELb0EN4cute5tupleIJNS5_1CILi128EEENS7_ILi64EEENS7_ILi256EEEEEELi256ENS_6half_tEfNS_4arch4Sm80ELb0ELb1ELb1ELb1ELb0ELb0ELb1ELb1EEENS1_21CollectiveEpilogueFwdINS6_IJS8_SA_S9_EEENS6_IJNS7_ILi1EEESI_SI_EEESC_SE_Li256ELb1ELb1ELb1ELb0EEENS1_36VarlenDynamicPersistentTileSchedulerILi128ELi64ELi256ELi256ELb1ELb1ELb0ELb1ELb0ELb1EEEEEEEEEvNT_6ParamsE:
        .type           _ZN7cutlass13device_kernelIN5flash19enable_sm80_to_sm89INS1_16FlashAttnFwdSm80INS1_25CollectiveMainloopFwdSm80ILi8ELi1ELb0EN4cute5tupleIJNS5_1CILi128EEENS7_ILi64EEENS7_ILi256EEEEEELi256ENS_6half_tEfNS_4arch4Sm80ELb0ELb1ELb1ELb1ELb0ELb0ELb1ELb1EEENS1_21CollectiveEpilogueFwdINS6_IJS8_SA_S9_EEENS6_IJNS7_ILi1EEESI_SI_EEESC_SE_Li256ELb1ELb1ELb1ELb0EEENS1_36VarlenDynamicPersistentTileSchedulerILi128ELi64ELi256ELi256ELb1ELb1ELb0ELb1ELb0ELb1EEEEEEEEEvNT_6ParamsE,@function
        .size           _ZN7cutlass13device_kernelIN5flash19enable_sm80_to_sm89INS1_16FlashAttnFwdSm80INS1_25CollectiveMainloopFwdSm80ILi8ELi1ELb0EN4cute5tupleIJNS5_1CILi128EEENS7_ILi64EEENS7_ILi256EEEEEELi256ENS_6half_tEfNS_4arch4Sm80ELb0ELb1ELb1ELb1ELb0ELb0ELb1ELb1EEENS1_21CollectiveEpilogueFwdINS6_IJS8_SA_S9_EEENS6_IJNS7_ILi1EEESI_SI_EEESC_SE_Li256ELb1ELb1ELb1ELb0EEENS1_36VarlenDynamicPersistentTileSchedulerILi128ELi64ELi256ELi256ELb1ELb1ELb0ELb1ELb0ELb1EEEEEEEEEvNT_6ParamsE,(.L_x_31 - _ZN7cutlass13device_kernelIN5flash19enable_sm80_to_sm89INS1_16FlashAttnFwdSm80INS1_25CollectiveMainloopFwdSm80ILi8ELi1ELb0EN4cute5tupleIJNS5_1CILi128EEENS7_ILi64EEENS7_ILi256EEEEEELi256ENS_6half_tEfNS_4arch4Sm80ELb0ELb1ELb1ELb1ELb0ELb0ELb1ELb1EEENS1_21CollectiveEpilogueFwdINS6_IJS8_SA_S9_EEENS6_IJNS7_ILi1EEESI_SI_EEESC_SE_Li256ELb1ELb1ELb1ELb0EEENS1_36VarlenDynamicPersistentTileSchedulerILi128ELi64ELi256ELi256ELb1ELb1ELb0ELb1ELb0ELb1EEEEEEEEEvNT_6ParamsE)
        .other          _ZN7cutlass13device_kernelIN5flash19enable_sm80_to_sm89INS1_16FlashAttnFwdSm80INS1_25CollectiveMainloopFwdSm80ILi8ELi1ELb0EN4cute5tupleIJNS5_1CILi128EEENS7_ILi64EEENS7_ILi256EEEEEELi256ENS_6half_tEfNS_4arch4Sm80ELb0ELb1ELb1ELb1ELb0ELb0ELb1ELb1EEENS1_21CollectiveEpilogueFwdINS6_IJS8_SA_S9_EEENS6_IJNS7_ILi1EEESI_SI_EEESC_SE_Li256ELb1ELb1ELb1ELb0EEENS1_36VarlenDynamicPersistentTileSchedulerILi128ELi64ELi256ELi256ELb1ELb1ELb0ELb1ELb0ELb1EEEEEEEEEvNT_6ParamsE,@"STO_CUDA_ENTRY STV_DEFAULT"
_ZN7cutlass13device_kernelIN5flash19enable_sm80_to_sm89INS1_16FlashAttnFwdSm80INS1_25CollectiveMainloopFwdSm80ILi8ELi1ELb0EN4cute5tupleIJNS5_1CILi128EEENS7_ILi64EEENS7_ILi256EEEEEELi256ENS_6half_tEfNS_4arch4Sm80ELb0ELb1ELb1ELb1ELb0ELb0ELb1ELb1EEENS1_21CollectiveEpilogueFwdINS6_IJS8_SA_S9_EEENS6_IJNS7_ILi1EEESI_SI_EEESC_SE_Li256ELb1ELb1ELb1ELb0EEENS1_36VarlenDynamicPersistentTileSchedulerILi128ELi64ELi256ELi256ELb1ELb1ELb0ELb1ELb0ELb1EEEEEEEEEvNT_6ParamsE:
[----:B------:R-:W-:Y:S01]  /*0000*/  LDC R1, c[0x0][0x28] ;  /* 0x00000a00ff017b82 */ /* 0x000fe20000000800 */
[----:B------:R-:W-:Y:S05]  /*0010*/  EXIT ;  /* 0x000000000000794d */ /* 0x000fea0003800000 */
.L_x_13:
        /* <DEDUP_REMOVED lines=14> */
.L_x_31:


//--------------------- .text._ZN7cutlass13device_kernelIN5flash19enable_sm80_to_sm89INS1_16FlashAttnFwdSm80INS1_25CollectiveMainloopFwdSm80ILi8ELi1ELb0EN4cute5tupleIJNS5_1CILi128EEENS7_ILi48EEENS7_ILi256EEEEEELi256ENS_6half_tEfNS_4arch4Sm80ELb0ELb1ELb1ELb1ELb0ELb1ELb1ELb1EEENS1_21CollectiveEpilogueFwdINS6_IJS8_SA_S9_EEENS6_IJNS7_ILi1EEESI_SI_EEESC_SE_Li256ELb1ELb1ELb1ELb0EEENS1_36VarlenDynamicPersistentTileSchedulerILi128ELi48ELi256ELi256ELb1ELb1ELb0ELb1ELb0ELb1EEEEEEEEEvNT_6ParamsE --------------------------
	.section	.text._ZN7cutlass13device_kernelIN5flash19enable_sm80_to_sm89INS1_16FlashAttnFwdSm80INS1_25CollectiveMainloopFwdSm80ILi8ELi1ELb0EN4cute5tupleIJNS5_1CILi128EEENS7_ILi48EEENS7_ILi256EEEEEELi256ENS_6half_tEfNS_4arch4Sm80ELb0ELb1ELb1ELb1ELb0ELb1ELb1ELb1EEENS1_21CollectiveEpilogueFwdINS6_IJS8_SA_S9_EEENS6_IJNS7_ILi1EEESI_SI_EEESC_SE_Li256ELb1ELb1ELb1ELb0EEENS1_36VarlenDynamicPersistentTileSchedulerILi128ELi48ELi256ELi256ELb1ELb1ELb0ELb1ELb0ELb1EEEEEEEEEvNT_6ParamsE,"ax",@progbits
	.align	128
.text._ZN7cutlass13device_kernelIN5flash19enable_sm80_to_sm89INS1_16FlashAttnFwdSm80INS1_25CollectiveMainloopFwdSm80ILi8ELi1ELb0EN4cute5tupleIJNS5_1CILi128EEENS7_ILi48EEENS7_ILi256EEEEEELi256ENS_6half_tEfNS_4arch4Sm80ELb0ELb1ELb1ELb1ELb0ELb1ELb1ELb1EEENS1_21CollectiveEpilogueFwdINS6_IJS8_SA_S9_EEENS6_IJNS7_ILi1EEESI_SI_EEESC_SE_Li256ELb1ELb1ELb1ELb0EEENS1_36VarlenDynamicPersistentTileSchedulerILi128ELi48ELi256ELi256ELb1ELb1ELb0ELb1ELb0ELb1EEEEEEEEEvNT_6ParamsE:
        .type           _ZN7cutlass13device_kernelIN5flash19enable_sm80_to_sm89INS1_16FlashAttnFwdSm80INS1_25CollectiveMainloopFwdSm80ILi8ELi1ELb0EN4cute5tupleIJNS5_1CILi128EEENS7_ILi48EEENS7_ILi256EEEEEELi256ENS_6half_tEfNS_4arch4Sm80ELb0ELb1ELb1ELb1ELb0ELb1ELb1ELb1EEENS1_21CollectiveEpilogueFwdINS6_IJS8_SA_S9_EEENS6_IJNS7_ILi1EEESI_SI_EEESC_SE_Li256ELb1ELb1ELb1ELb0EEENS1_36VarlenDynamicPersistentTileSchedulerILi128ELi48ELi256ELi256ELb1ELb1ELb0ELb1ELb0ELb1EEEEEEEEEvNT_6ParamsE,@function
        .size           _ZN7cutlass13device_kernelIN5flash19enable_sm80_to_sm89INS1_16FlashAttnFwdSm80INS1_25CollectiveMainloopFwdSm80ILi8ELi1ELb0EN4cute5tupleIJNS5_1CILi128EEENS7_ILi48EEENS7_ILi256EEEEEELi256ENS_6half_tEfNS_4arch4Sm80ELb0ELb1ELb1ELb1ELb0ELb1ELb1ELb1EEENS1_21CollectiveEpilogueFwdINS6_IJS8_SA_S9_EEENS6_IJNS7_ILi1EEESI_SI_EEESC_SE_Li256ELb1ELb1ELb1ELb0EEENS1_36VarlenDynamicPersistentTileSchedulerILi128ELi48ELi256ELi256ELb1ELb1ELb0ELb1ELb0ELb1EEEEEEEEEvNT_6ParamsE,(.L_x_32 - _ZN7cutlass13device_kernelIN5flash19enable_sm80_to_sm89INS1_16FlashAttnFwdSm80INS1_25CollectiveMainloopFwdSm80ILi8ELi1ELb0EN4cute5tupleIJNS5_1CILi128EEENS7_ILi48EEENS7_ILi256EEEEEELi256ENS_6half_tEfNS_4arch4Sm80ELb0ELb1ELb1ELb1ELb0ELb1ELb1ELb1EEENS1_21CollectiveEpilogueFwdINS6_IJS8_SA_S9_EEENS6_IJNS7_ILi1EEESI_SI_EEESC_SE_Li256ELb1ELb1ELb1ELb0EEENS1_36VarlenDynamicPersistentTileSchedulerILi128ELi48ELi256ELi256ELb1ELb1ELb0ELb1ELb0ELb1EEEEEEEEEvNT_6ParamsE)
        .other          _ZN7cutlass13device_kernelIN5flash19enable_sm80_to_sm89INS1_16FlashAttnFwdSm80INS1_25CollectiveMainloopFwdSm80ILi8ELi1ELb0EN4cute5tupleIJNS5_1CILi128EEENS7_ILi48EEENS7_ILi256EEEEEELi256ENS_6half_tEfNS_4arch4Sm80ELb0ELb1ELb1ELb1ELb0ELb1ELb1ELb1EEENS1_21CollectiveEpilogueFwdINS6_IJS8_SA_S9_EEENS6_IJNS7_ILi1EEESI_SI_EEESC_SE_Li256ELb1ELb1ELb1ELb0EEENS1_36VarlenDynamicPersistentTileSchedulerILi128ELi48ELi256ELi256ELb1ELb1ELb0ELb1ELb0ELb1EEEEEEEEEvNT_6ParamsE,@"STO_CUDA_ENTRY STV_DEFAULT"
_ZN7cutlass13device_kernelIN5flash19enable_sm80_to_sm89INS1_16FlashAttnFwdSm80INS1_25CollectiveMainloopFwdSm80ILi8ELi1ELb0EN4cute5tupleIJNS5_1CILi128EEENS7_ILi48EEENS7_ILi256EEEEEELi256ENS_6half_tEfNS_4arch4Sm80ELb0ELb1ELb1ELb1ELb0ELb1ELb1ELb1EEENS1_21CollectiveEpilogueFwdINS6_IJS8_SA_S9_EEENS6_IJNS7_ILi1EEESI_SI_EEESC_SE_Li256ELb1ELb1ELb1ELb0EEENS1_36VarlenDynamicPersistentTileSchedulerILi128ELi48ELi256ELi256ELb1ELb1ELb0ELb1ELb0ELb1EEEEEEEEEvNT_6ParamsE:
[----:B------:R-:W-:Y:S01]  /*0000*/  LDC R1, c[0x0][0x28] ;  /* 0x00000a00ff017b82 */ /* 0x000fe20000000800 */
[----:B------:R-:W-:Y:S05]  /*0010*/  EXIT ;  /* 0x000000000000794d */ /* 0x000fea0003800000 */
.L_x_14:
        /* <DEDUP_REMOVED lines=14> */
.L_x_32:


//--------------------- .text._ZN7cutlass13device_kernelIN5flash19enable_sm80_to_sm89INS1_16FlashAttnFwdSm80INS1_25CollectiveMainloopFwdSm80ILi8ELi1ELb0EN4cute5tupleIJNS5_1CILi128EEENS7_ILi96EEENS7_ILi256EEEEEELi256ENS_6half_tEfNS_4arch4Sm80ELb1ELb0ELb1ELb0ELb0ELb0ELb1ELb1EEENS1_21CollectiveEpilogueFwdINS6_IJS8_SA_S9_EEENS6_IJNS7_ILi1EEESI_SI_EEESC_SE_Li256ELb0ELb1ELb1ELb0EEENS1_30DynamicPersistentTileSchedulerILi256ELi256ELb1ELb1ELb0EEEEEEEEEvNT_6ParamsE --------------------------
	.section	.text._ZN7cutlass13device_kernelIN5flash19enable_sm80_to_sm89INS1_16FlashAttnFwdSm80INS1_25CollectiveMainloopFwdSm80ILi8ELi1ELb0EN4cute5tupleIJNS5_1CILi128EEENS7_ILi96EEENS7_ILi256EEEEEELi256ENS_6half_tEfNS_4arch4Sm80ELb1ELb0ELb1ELb0ELb0ELb0ELb1ELb1EEENS1_21CollectiveEpilogueFwdINS6_IJS8_SA_S9_EEENS6_IJNS7_ILi1EEESI_SI_EEESC_SE_Li256ELb0ELb1ELb1ELb0EEENS1_30DynamicPersistentTileSchedulerILi256ELi256ELb1ELb1ELb0EEEEEEEEEvNT_6ParamsE,"ax",@progbits
	.align	128
.text._ZN7cutlass13device_kernelIN5flash19enable_sm80_to_sm89INS1_16FlashAttnFwdSm80INS1_25CollectiveMainloopFwdSm80ILi8ELi1ELb0EN4cute5tupleIJNS5_1CILi128EEENS7_ILi96EEENS7_ILi256EEEEEELi256ENS_6half_tEfNS_4arch4Sm80ELb1ELb0ELb1ELb0ELb0ELb0ELb1ELb1EEENS1_21CollectiveEpilogueFwdINS6_IJS8_SA_S9_EEENS6_IJNS7_ILi1EEESI_SI_EEESC_SE_Li256ELb0ELb1ELb1ELb0EEENS1_30DynamicPersistentTileSchedulerILi256ELi256ELb1ELb1ELb0EEEEEEEEEvNT_6ParamsE:
        .type           _ZN7cutlass13device_kernelIN5flash19enable_sm80_to_sm89INS1_16FlashAttnFwdSm80INS1_25CollectiveMainloopFwdSm80ILi8ELi1ELb0EN4cute5tupleIJNS5_1CILi128EEENS7_ILi96EEENS7_ILi256EEEEEELi256ENS_6half_tEfNS_4arch4Sm80ELb1ELb0ELb1ELb0ELb0ELb0ELb1ELb1EEENS1_21CollectiveEpilogueFwdINS6_IJS8_SA_S9_EEENS6_IJNS7_ILi1EEESI_SI_EEESC_SE_Li256ELb0ELb1ELb1ELb0EEENS1_30DynamicPersistentTileSchedulerILi256ELi256ELb1ELb1ELb0EEEEEEEEEvNT_6ParamsE,@function
        .size           _ZN7cutlass13device_kernelIN5flash19enable_sm80_to_sm89INS1_16FlashAttnFwdSm80INS1_25CollectiveMainloopFwdSm80ILi8ELi1ELb0EN4cute5tupleIJNS5_1CILi128EEENS7_ILi96EEENS7_ILi256EEEEEELi256ENS_6half_tEfNS_4arch4Sm80ELb1ELb0ELb1ELb0ELb0ELb0ELb1ELb1EEENS1_21CollectiveEpilogueFwdINS6_IJS8_SA_S9_EEENS6_IJNS7_ILi1EEESI_SI_EEESC_SE_Li256ELb0ELb1ELb1ELb0EEENS1_30DynamicPersistentTileSchedulerILi256ELi256ELb1ELb1ELb0EEEEEEEEEvNT_6ParamsE,(.L_x_33 - _ZN7cutlass13device_kernelIN5flash19enable_sm80_to_sm89INS1_16FlashAttnFwdSm80INS1_25CollectiveMainloopFwdSm80ILi8ELi1ELb0EN4cute5tupleIJNS5_1CILi128EEENS7_ILi96EEENS7_ILi256EEEEEELi256ENS_6half_tEfNS_4arch4Sm80ELb1ELb0ELb1ELb0ELb0ELb0ELb1ELb1EEENS1_21CollectiveEpilogueFwdINS6_IJS8_SA_S9_EEENS6_IJNS7_ILi1EEESI_SI_EEESC_SE_Li256ELb0ELb1ELb1ELb0EEENS1_30DynamicPersistentTileSchedulerILi256ELi256ELb1ELb1ELb0EEEEEEEEEvNT_6ParamsE)
        .other          _ZN7cutlass13device_kernelIN5flash19enable_sm80_to_sm89INS1_16FlashAttnFwdSm80INS1_25CollectiveMainloopFwdSm80ILi8ELi1ELb0EN4cute5tupleIJNS5_1CILi128EEENS7_ILi96EEENS7_ILi256EEEEEELi256ENS_6half_tEfNS_4arch4Sm80ELb1ELb0ELb1ELb0ELb0ELb0ELb1ELb1EEENS1_21CollectiveEpilogueFwdINS6_IJS8_SA_S9_EEENS6_IJNS7_ILi1EEESI_SI_EEESC_SE_Li256ELb0ELb1ELb1ELb0EEENS1_30DynamicPersistentTileSchedulerILi256ELi256ELb1ELb1ELb0EEEEEEEEEvNT_6ParamsE,@"STO_CUDA_ENTRY STV_DEFAULT"
_ZN7cutlass13device_kernelIN5flash19enable_sm80_to_sm89INS1_16FlashAttnFwdSm80INS1_25CollectiveMainloopFwdSm80ILi8ELi1ELb0EN4cute5tupleIJNS5_1CILi128EEENS7_ILi96EEENS7_ILi256EEEEEELi256ENS_6half_tEfNS_4arch4Sm80ELb1ELb0ELb1ELb0ELb0ELb0ELb1ELb1EEENS1_21CollectiveEpilogueFwdINS6_IJS8_SA_S9_EEENS6_IJNS7_ILi1EEESI_SI_EEESC_SE_Li256ELb0ELb1ELb1ELb0EEENS1_30DynamicPersistentTileSchedulerILi256ELi256ELb1ELb1ELb0EEEEEEEEEvNT_6ParamsE:
[----:B------:R-:W-:Y:S01]  /*0000*/  LDC R1, c[0x0][0x28] ;  /* 0x00000a00ff017b82 */ /* 0x000fe20000000800 */
[----:B------:R-:W-:Y:S05]  /*0010*/  EXIT ;  /* 0x000000000000794d */ /* 0x000fea0003800000 */
.L_x_15:
        /* <DEDUP_REMOVED lines=14> */
.L_x_33:


//--------------------- .text._ZN7cutlass13device_kernelIN5flash19enable_sm80_to_sm89INS1_16FlashAttnFwdSm80INS1_25CollectiveMainloopFwdSm80ILi8ELi1ELb0EN4cute5tupleIJNS5_1CILi128EEENS7_ILi64EEENS7_ILi256EEEEEELi256ENS_6half_tEfNS_4arch4Sm80ELb1ELb0ELb1ELb1ELb0ELb0ELb1ELb1EEENS1_21CollectiveEpilogueFwdINS6_IJS8_SA_S9_EEENS6_IJNS7_ILi1EEESI_SI_EEESC_SE_Li256ELb1ELb1ELb1ELb0EEENS1_36VarlenDynamicPersistentTileSchedulerILi128ELi64ELi256ELi256ELb1ELb1ELb0ELb1ELb1ELb1EEEEEEEEEvNT_6ParamsE --------------------------
	.section	.text._ZN7cutlass13device_kernelIN5flash19enable_sm80_to_sm89INS1_16FlashAttnFwdSm80INS1_25CollectiveMainloopFwdSm80ILi8ELi1ELb0EN4cute5tupleIJNS5_1CILi128EEENS7_ILi64EEENS7_ILi256EEEEEELi256ENS_6half_tEfNS_4arch4Sm80ELb1ELb0ELb1ELb1ELb0ELb0ELb1ELb1EEENS1_21CollectiveEpilogueFwdINS6_IJS8_SA_S9_EEENS6_IJNS7_ILi1EEESI_SI_EEESC_SE_Li256ELb1ELb1ELb1ELb0EEENS1_36VarlenDynamicPersistentTileSchedulerILi128ELi64ELi256ELi256ELb1ELb1ELb0ELb1ELb1ELb1EEEEEEEEEvNT_6ParamsE,"ax",@progbits
	.align	128
.text._ZN7cutlass13device_kernelIN5flash19enable_sm80_to_sm89INS1_16FlashAttnFwdSm80INS1_25CollectiveMainloopFwdSm80ILi8ELi1ELb0EN4cute5tupleIJNS5_1CILi128EEENS7_ILi64EEENS7_ILi256EEEEEELi256ENS_6half_tEfNS_4arch4Sm80ELb1ELb0ELb1ELb1ELb0ELb0ELb1ELb1EEENS1_21CollectiveEpilogueFwdINS6_IJS8_SA_S9_EEENS6_IJNS7_ILi1EEESI_SI_EEESC_SE_Li256ELb1ELb1ELb1ELb0EEENS1_36VarlenDynamicPersistentTileSchedulerILi128ELi64ELi256ELi256ELb1ELb1ELb0ELb1ELb1ELb1EEEEEEEEEvNT_6ParamsE:
        .type           _ZN7cutlass13device_kernelIN5flash19enable_sm80_to_sm89INS1_16FlashAttnFwdSm80INS1_25CollectiveMainloopFwdSm80ILi8ELi1ELb0EN4cute5tupleIJNS5_1CILi128EEENS7_ILi64EEENS7_ILi256EEEEEELi256ENS_6half_tEfNS_4arch4Sm80ELb1ELb0ELb1ELb1ELb0ELb0ELb1ELb1EEENS1_21CollectiveEpilogueFwdINS6_IJS8_SA_S9_EEENS6_IJNS7_ILi1EEESI_SI_EEESC_SE_Li256ELb1ELb1ELb1ELb0EEENS1_36VarlenDynamicPersistentTileSchedulerILi128ELi64ELi256ELi256ELb1ELb1ELb0ELb1ELb1ELb1EEEEEEEEEvNT_6ParamsE,@function
        .size           _ZN7cutlass13device_kernelIN5flash19enable_sm80_to_sm89INS1_16FlashAttnFwdSm80INS1_25CollectiveMainloopFwdSm80ILi8ELi1ELb0EN4cute5tupleIJNS5_1CILi128EEENS7_ILi64EEENS7_ILi256EEEEEELi256ENS_6half_tEfNS_4arch4Sm80ELb1ELb0ELb1ELb1ELb0ELb0ELb1ELb1EEENS1_21CollectiveEpilogueFwdINS6_IJS8_SA_S9_EEENS6_IJNS7_ILi1EEESI_SI_EEESC_SE_Li256ELb1ELb1ELb1ELb0EEENS1_36VarlenDynamicPersistentTileSchedulerILi128ELi64ELi256ELi256ELb1ELb1ELb0ELb1ELb1ELb1EEEEEEEEEvNT_6ParamsE,(.L_x_34 - _ZN7cutlass13device_kernelIN5flash19enable_sm80_to_sm89INS1_16FlashAttnFwdSm80INS1_25CollectiveMainloopFwdSm80ILi8ELi1ELb0EN4cute5tupleIJNS5_1CILi128EEENS7_ILi64EEENS7_ILi256EEEEEELi256ENS_6half_tEfNS_4arch4Sm80ELb1ELb0ELb1ELb1ELb0ELb0ELb1ELb1EEENS1_21CollectiveEpilogueFwdINS6_IJS8_SA_S9_EEENS6_IJNS7_ILi1EEESI_SI_EEESC_SE_Li256ELb1ELb1ELb1ELb0EEENS1_36VarlenDynamicPersistentTileSchedulerILi128ELi64ELi256ELi256ELb1ELb1ELb0ELb1ELb1ELb1EEEEEEEEEvNT_6ParamsE)
        .other          _ZN7cutlass13device_kernelIN5flash19enable_sm80_to_sm89INS1_16FlashAttnFwdSm80INS1_25CollectiveMainloopFwdSm80ILi8ELi1ELb0EN4cute5tupleIJNS5_1CILi128EEENS7_ILi64EEENS7_ILi256EEEEEELi256ENS_6half_tEfNS_4arch4Sm80ELb1ELb0ELb1ELb1ELb0ELb0ELb1ELb1EEENS1_21CollectiveEpilogueFwdINS6_IJS8_SA_S9_EEENS6_IJNS7_ILi1EEESI_SI_EEESC_SE_Li256ELb1ELb1ELb1ELb0EEENS1_36VarlenDynamicPersistentTileSchedulerILi128ELi64ELi256ELi256ELb1ELb1ELb0ELb1ELb1ELb1EEEEEEEEEvNT_6ParamsE,@"STO_CUDA_ENTRY STV_DEFAULT"
_ZN7cutlass13device_kernelIN5flash19enable_sm80_to_sm89INS1_16FlashAttnFwdSm80INS1_25CollectiveMainloopFwdSm80ILi8ELi1ELb0EN4cute5tupleIJNS5_1CILi128EEENS7_ILi64EEENS7_ILi256EEEEEELi256ENS_6half_tEfNS_4arch4Sm80ELb1ELb0ELb1ELb1ELb0ELb0ELb1ELb1EEENS1_21CollectiveEpilogueFwdINS6_IJS8_SA_S9_EEENS6_IJNS7_ILi1EEESI_SI_EEESC_SE_Li256ELb1ELb1ELb1ELb0EEENS1_36VarlenDynamicPersistentTileSchedulerILi128ELi64ELi256ELi256ELb1ELb1ELb0ELb1ELb1ELb1EEEEEEEEEvNT_6ParamsE:
[----:B------:R-:W-:Y:S01]  /*0000*/  LDC R1, c[0x0][0x28] ;  /* 0x00000a00ff017b82 */ /* 0x000fe20000000800 */
[----:B------:R-:W-:Y:S05]  /*0010*/  EXIT ;  /* 0x000000000000794d */ /* 0x000fea0003800000 */
.L_x_16:
        /* <DEDUP_REMOVED lines=14> */
.L_x_34:


//--------------------- .text._ZN7cutlass13device_kernelIN5flash19enable_sm80_to_sm89INS1_16FlashAttnFwdSm80INS1_25CollectiveMainloopFwdSm80ILi8ELi1ELb0EN4cute5tupleIJNS5_1CILi128EEENS7_ILi48EEENS7_ILi256EEEEEELi256ENS_6half_tEfNS_4arch4Sm80ELb1ELb0ELb1ELb1ELb0ELb1ELb1ELb1EEENS1_21CollectiveEpilogueFwdINS6_IJS8_SA_S9_EEENS6_IJNS7_ILi1EEESI_SI_EEESC_SE_Li256ELb1ELb1ELb1ELb0EEENS1_36VarlenDynamicPersistentTileSchedulerILi128ELi48ELi256ELi256ELb1ELb1ELb0ELb1ELb1ELb1EEEEEEEEEvNT_6ParamsE --------------------------
	.section	.text._ZN7cutlass13device_kernelIN5flash19enable_sm80_to_sm89INS1_16FlashAttnFwdSm80INS1_25CollectiveMainloopFwdSm80ILi8ELi1ELb0EN4cute5tupleIJNS5_1CILi128EEENS7_ILi48EEENS7_ILi256EEEEEELi256ENS_6half_tEfNS_4arch4Sm80ELb1ELb0ELb1ELb1ELb0ELb1ELb1ELb1EEENS1_21CollectiveEpilogueFwdINS6_IJS8_SA_S9_EEENS6_IJNS7_ILi1EEESI_SI_EEESC_SE_Li256ELb1ELb1ELb1ELb0EEENS1_36VarlenDynamicPersistentTileSchedulerILi128ELi48ELi256ELi256ELb1ELb1ELb0ELb1ELb1ELb1EEEEEEEEEvNT_6ParamsE,"ax",@progbits
	.align	128
.text._ZN7cutlass13device_kernelIN5flash19enable_sm80_to_sm89INS1_16FlashAttnFwdSm80INS1_25CollectiveMainloopFwdSm80ILi8ELi1ELb0EN4cute5tupleIJNS5_1CILi128EEENS7_ILi48EEENS7_ILi256EEEEEELi256ENS_6half_tEfNS_4arch4Sm80ELb1ELb0ELb1ELb1ELb0ELb1ELb1ELb1EEENS1_21CollectiveEpilogueFwdINS6_IJS8_SA_S9_EEENS6_IJNS7_ILi1EEESI_SI_EEESC_SE_Li256ELb1ELb1ELb1ELb0EEENS1_36VarlenDynamicPersistentTileSchedulerILi128ELi48ELi256ELi256ELb1ELb1ELb0ELb1ELb1ELb1EEEEEEEEEvNT_6ParamsE:
        .type           _ZN7cutlass13device_kernelIN5flash19enable_sm80_to_sm89INS1_16FlashAttnFwdSm80INS1_25CollectiveMainloopFwdSm80ILi8ELi1ELb0EN4cute5tupleIJNS5_1CILi128EEENS7_ILi48EEENS7_ILi256EEEEEELi256ENS_6half_tEfNS_4arch4Sm80ELb1ELb0ELb1ELb1ELb0ELb1ELb1ELb1EEENS1_21CollectiveEpilogueFwdINS6_IJS8_SA_S9_EEENS6_IJNS7_ILi1EEESI_SI_EEESC_SE_Li256ELb1ELb1ELb1ELb0EEENS1_36VarlenDynamicPersistentTileSchedulerILi128ELi48ELi256ELi256ELb1ELb1ELb0ELb1ELb1ELb1EEEEEEEEEvNT_6ParamsE,@function
        .size           _ZN7cutlass13device_kernelIN5flash19enable_sm80_to_sm89INS1_16FlashAttnFwdSm80INS1_25CollectiveMainloopFwdSm80ILi8ELi1ELb0EN4cute5tupleIJNS5_1CILi128EEENS7_ILi48EEENS7_ILi256EEEEEELi256ENS_6half_tEfNS_4arch4Sm80ELb1ELb0ELb1ELb1ELb0ELb1ELb1ELb1EEENS1_21CollectiveEpilogueFwdINS6_IJS8_SA_S9_EEENS6_IJNS7_ILi1EEESI_SI_EEESC_SE_Li256ELb1ELb1ELb1ELb0EEENS1_36VarlenDynamicPersistentTileSchedulerILi128ELi48ELi256ELi256ELb1ELb1ELb0ELb1ELb1ELb1EEEEEEEEEvNT_6ParamsE,(.L_x_35 - _ZN7cutlass13device_kernelIN5flash19enable_sm80_to_sm89INS1_16FlashAttnFwdSm80INS1_25CollectiveMainloopFwdSm80ILi8ELi1ELb0EN4cute5tupleIJNS5_1CILi128EEENS7_ILi48EEENS7_ILi256EEEEEELi256ENS_6half_tEfNS_4arch4Sm80ELb1ELb0ELb1ELb1ELb0ELb1ELb1ELb1EEENS1_21CollectiveEpilogueFwdINS6_IJS8_SA_S9_EEENS6_IJNS7_ILi1EEESI_SI_EEESC_SE_Li256ELb1ELb1ELb1ELb0EEENS1_36VarlenDynamicPersistentTileSchedulerILi128ELi48ELi256ELi256ELb1ELb1ELb0ELb1ELb1ELb1EEEEEEEEEvNT_6ParamsE)
        .other          _ZN7cutlass13device_kernelIN5flash19enable_sm80_to_sm89INS1_16FlashAttnFwdSm80INS1_25CollectiveMainloopFwdSm80ILi8ELi1ELb0EN4cute5tupleIJNS5_1CILi128EEENS7_ILi48EEENS7_ILi256EEEEEELi256ENS_6half_tEfNS_4arch4Sm80ELb1ELb0ELb1ELb1ELb0ELb1ELb1ELb1EEENS1_21CollectiveEpilogueFwdINS6_IJS8_SA_S9_EEENS6_IJNS7_ILi1EEESI_SI_EEESC_SE_Li256ELb1ELb1ELb1ELb0EEENS1_36VarlenDynamicPersistentTileSchedulerILi128ELi48ELi256ELi256ELb1ELb1ELb0ELb1ELb1ELb1EEEEEEEEEvNT_6ParamsE,@"STO_CUDA_ENTRY STV_DEFAULT"
_ZN7cutlass13device_kernelIN5flash19enable_sm80_to_sm89INS1_16FlashAttnFwdSm80INS1_25CollectiveMainloopFwdSm80ILi8ELi1ELb0EN4cute5tupleIJNS5_1CILi128EEENS7_ILi48EEENS7_ILi256EEEEEELi256ENS_6half_tEfNS_4arch4Sm80ELb1ELb0ELb1ELb1ELb0ELb1ELb1ELb1EEENS1_21CollectiveEpilogueFwdINS6_IJS8_SA_S9_EEENS6_IJNS7_ILi1EEESI_SI_EEESC_SE_Li256ELb1ELb1ELb1ELb0EEENS1_36VarlenDynamicPersistentTileSchedulerILi128ELi48ELi256ELi256ELb1ELb1ELb0ELb1ELb1ELb1EEEEEEEEEvNT_6ParamsE:
[----:B------:R-:W-:Y:S01]  /*0000*/  LDC R1, c[0x0][0x28] ;  /* 0x00000a00ff017b82 */ /* 0x000fe20000000800 */
[----:B------:R-:W-:Y:S05]  /*0010*/  EXIT ;  /* 0x000000000000794d */ /* 0x000fea0003800000 */
.L_x_17:
        /* <DEDUP_REMOVED lines=14> */
.L_x_35:


//--------------------- .nv.shared.reserved.0     --------------------------
	.section	.nv.shared.reserved.0,"aw",@nobits
	.weak		__nv_reservedSMEM_offset_0_alias
	.size		__nv_reservedSMEM_offset_0_alias, 0, 0
	.other		__nv_reservedSMEM_offset_0_alias,@"STO_CUDA_RESERVED_SHARED STV_DEFAULT"
__nv_reservedSMEM_offset_0_alias:
	.zero		0


//--------------------- .nv.global                --------------------------
	.section	.nv.global,"aw",@nobits
.nv.global:
	.type		_ZN80_INTERNAL_96de87e3_44_flash_fwd_hdim256_fp16_split_softcap_sm80_cu_8e232a79_38424cute1_E,@object
	.size		_ZN80_INTERNAL_96de87e3_44_flash_fwd_hdim256_fp16_split_softcap_sm80_cu_8e232a79_38424cute1_E,(_ZN80_INTERNAL_96de87e3_44_flash_fwd_hdim256_fp16_split_softcap_sm80_cu_8e232a79_38424cuda3std3__45__cpo6cbeginE - _ZN80_INTERNAL_96de87e3_44_flash_fwd_hdim256_fp16_split_softcap_sm80_cu_8e232a79_38424cute1_E)
_ZN80_INTERNAL_96de87e3_44_flash_fwd_hdim256_fp16_split_softcap_sm80_cu_8e232a79_38424cute1_E:
	.zero		1
	.type		_ZN80_INTERNAL_96de87e3_44_flash_fwd_hdim256_fp16_split_softcap_sm80_cu_8e232a79_38424cuda3std3__45__cpo6cbeginE,@object
	.size		_ZN80_INTERNAL_96de87e3_44_flash_fwd_hdim256_fp16_split_softcap_sm80_cu_8e232a79_38424cuda3std3__45__cpo6cbeginE,(_ZN80_INTERNAL_96de87e3_44_flash_fwd_hdim256_fp16_split_softcap_sm80_cu_8e232a79_38424cuda3std3__48in_placeE - _ZN80_INTERNAL_96de87e3_44_flash_fwd_hdim256_fp16_split_softcap_sm80_cu_8e232a79_38424cuda3std3__45__cpo6cbeginE)
_ZN80_INTERNAL_96de87e3_44_flash_fwd_hdim256_fp16_split_softcap_sm80_cu_8e232a79_38424cuda3std3__45__cpo6cbeginE:
	.zero		1
	.type		_ZN80_INTERNAL_96de87e3_44_flash_fwd_hdim256_fp16_split_softcap_sm80_cu_8e232a79_38424cuda3std3__48in_placeE,@object
	.size		_ZN80_INTERNAL_96de87e3_44_flash_fwd_hdim256_fp16_split_softcap_sm80_cu_8e232a79_38424cuda3std3__48in_placeE,(_ZN80_INTERNAL_96de87e3_44_flash_fwd_hdim256_fp16_split_softcap_sm80_cu_8e232a79_38424cuda3std6ranges3__45__cpo9iter_moveE - _ZN80_INTERNAL_96de87e3_44_flash_fwd_hdim256_fp16_split_softcap_sm80_cu_8e232a79_38424cuda3std3__48in_placeE)
_ZN80_INTERNAL_96de87e3_44_flash_fwd_hdim256_fp16_split_softcap_sm80_cu_8e232a79_38424cuda3std3__48in_placeE:
	.zero		1
	.type		_ZN80_INTERNAL_96de87e3_44_flash_fwd_hdim256_fp16_split_softcap_sm80_cu_8e232a79_38424cuda3std6ranges3__45__cpo9iter_moveE,@object
	.size		_ZN80_INTERNAL_96de87e3_44_flash_fwd_hdim256_fp16_split_softcap_sm80_cu_8e232a79_38424cuda3std6ranges3__45__cpo9iter_moveE,(_ZN80_INTERNAL_96de87e3_44_flash_fwd_hdim256_fp16_split_softcap_sm80_cu_8e232a79_38424cuda3std3__45__cpo5beginE - _ZN80_INTERNAL_96de87e3_44_flash_fwd_hdim256_fp16_split_softcap_sm80_cu_8e232a79_38424cuda3std6ranges3__45__cpo9iter_moveE)
_ZN80_INTERNAL_96de87e3_44_flash_fwd_hdim256_fp16_split_softcap_sm80_cu_8e232a79_38424cuda3std6ranges3__45__cpo9iter_moveE:
	.zero		1
	.type		_ZN80_INTERNAL_96de87e3_44_flash_fwd_hdim256_fp16_split_softcap_sm80_cu_8e232a79_38424cuda3std3__45__cpo5beginE,@object
	.size		_ZN80_INTERNAL_96de87e3_44_flash_fwd_hdim256_fp16_split_softcap_sm80_cu_8e232a79_38424cuda3std3__45__cpo5beginE,(_ZN80_INTERNAL_96de87e3_44_flash_fwd_hdim256_fp16_split_softcap_sm80_cu_8e232a79_38424cuda3std3__482_GLOBAL__N__96de87e3_44_flash_fwd_hdim256_fp16_split_softcap_sm80_cu_8e232a79_38426ignoreE - _ZN80_INTERNAL_96de87e3_44_flash_fwd_hdim256_fp16_split_softcap_sm80_cu_8e232a79_38424cuda3std3__45__cpo5beginE)
_ZN80_INTERNAL_96de87e3_44_flash_fwd_hdim256_fp16_split_softcap_sm80_cu_8e232a79_38424cuda3std3__45__cpo5beginE:
	.zero		1
	.type		_ZN80_INTERNAL_96de87e3_44_flash_fwd_hdim256_fp16_split_softcap_sm80_cu_8e232a79_38424cuda3std3__482_GLOBAL__N__96de87e3_44_flash_fwd_hdim256_fp16_split_softcap_sm80_cu_8e232a79_38426ignoreE,@object
	.size		_ZN80_INTERNAL_96de87e3_44_flash_fwd_hdim256_fp16_split_softcap_sm80_cu_8e232a79_38424cuda3std3__482_GLOBAL__N__96de87e3_44_flash_fwd_hdim256_fp16_split_softcap_sm80_cu_8e232a79_38426ignoreE,(_ZN80_INTERNAL_96de87e3_44_flash_fwd_hdim256_fp16_split_softcap_sm80_cu_8e232a79_38424cute7productE - _ZN80_INTERNAL_96de87e3_44_flash_fwd_hdim256_fp16_split_softcap_sm80_cu_8e232a79_38424cuda3std3__482_GLOBAL__N__96de87e3_44_flash_fwd_hdim256_fp16_split_softcap_sm80_cu_8e232a79_38426ignoreE)
_ZN80_INTERNAL_96de87e3_44_flash_fwd_hdim256_fp16_split_softcap_sm80_cu_8e232a79_38424cuda3std3__482_GLOBAL__N__96de87e3_44_flash_fwd_hdim256_fp16_split_softcap_sm80_cu_8e232a79_38426ignoreE:
	.zero		1
	.type		_ZN80_INTERNAL_96de87e3_44_flash_fwd_hdim256_fp16_split_softcap_sm80_cu_8e232a79_38424cute7productE,@object
	.size		_ZN80_INTERNAL_96de87e3_44_flash_fwd_hdim256_fp16_split_softcap_sm80_cu_8e232a79_38424cute7productE,(_ZN80_INTERNAL_96de87e3_44_flash_fwd_hdim256_fp16_split_softcap_sm80_cu_8e232a79_38424cuda3std3__45__cpo3endE - _ZN80_INTERNAL_96de87e3_44_flash_fwd_hdim256_fp16_split_softcap_sm80_cu_8e232a79_38424cute7productE)
_ZN80_INTERNAL_96de87e3_44_flash_fwd_hdim256_fp16_split_softcap_sm80_cu_8e232a79_38424cute7productE:
	.zero		1
	.type		_ZN80_INTERNAL_96de87e3_44_flash_fwd_hdim256_fp16_split_softcap_sm80_cu_8e232a79_38424cuda3std3__45__cpo3endE,@object
	.size		_ZN80_INTERNAL_96de87e3_44_flash_fwd_hdim256_fp16_split_softcap_sm80_cu_8e232a79_38424cuda3std3__45__cpo3endE,(_ZN80_INTERNAL_96de87e3_44_flash_fwd_hdim256_fp16_split_softcap_sm80_cu_8e232a79_38424cuda3std3__419piecewise_constructE - _ZN80_INTERNAL_96de87e3_44_flash_fwd_hdim256_fp16_split_softcap_sm80_cu_8e232a79_38424cuda3std3__45__cpo3endE)
_ZN80_INTERNAL_96de87e3_44_flash_fwd_hdim256_fp16_split_softcap_sm80_cu_8e232a79_38424cuda3std3__45__cpo3endE:
	.zero		1
	.type		_ZN80_INTERNAL_96de87e3_44_flash_fwd_hdim256_fp16_split_softcap_sm80_cu_8e232a79_38424cuda3std3__419piecewise_constructE,@object
	.size		_ZN80_INTERNAL_96de87e3_44_flash_fwd_hdim256_fp16_split_softcap_sm80_cu_8e232a79_38424cuda3std3__419piecewise_constructE,(_ZN80_INTERNAL_96de87e3_44_flash_fwd_hdim256_fp16_split_softcap_sm80_cu_8e232a79_38424cuda3std3__45__cpo4cendE - _ZN80_INTERNAL_96de87e3_44_flash_fwd_hdim256_fp16_split_softcap_sm80_cu_8e232a79_38424cuda3std3__419piecewise_constructE)
_ZN80_INTERNAL_96de87e3_44_flash_fwd_hdim256_fp16_split_softcap_sm80_cu_8e232a79_38424cuda3std3__419piecewise_constructE:
	.zero		1
	.type		_ZN80_INTERNAL_96de87e3_44_flash_fwd_hdim256_fp16_split_softcap_sm80_cu_8e232a79_38424cuda3std3__45__cpo4cendE,@object
	.size		_ZN80_INTERNAL_96de87e3_44_flash_fwd_hdim256_fp16_split_softcap_sm80_cu_8e232a79_38424cuda3std3__45__cpo4cendE,(_ZN80_INTERNAL_96de87e3_44_flash_fwd_hdim256_fp16_split_softcap_sm80_cu_8e232a79_38424cuda3std6ranges3__45__cpo4swapE - _ZN80_INTERNAL_96de87e3_44_flash_fwd_hdim256_fp16_split_softcap_sm80_cu_8e232a79_38424cuda3std3__45__cpo4cendE)
_ZN80_INTERNAL_96de87e3_44_flash_fwd_hdim256_fp16_split_softcap_sm80_cu_8e232a79_38424cuda3std3__45__cpo4cendE:
	.zero		1
	.type		_ZN80_INTERNAL_96de87e3_44_flash_fwd_hdim256_fp16_split_softcap_sm80_cu_8e232a79_38424cuda3std6ranges3__45__cpo4swapE,@object
	.size		_ZN80_INTERNAL_96de87e3_44_flash_fwd_hdim256_fp16_split_softcap_sm80_cu_8e232a79_38424cuda3std6ranges3__45__cpo4swapE,(.L_7 - _ZN80_INTERNAL_96de87e3_44_flash_fwd_hdim256_fp16_split_softcap_sm80_cu_8e232a79_38424cuda3std6ranges3__45__cpo4swapE)
_ZN80_INTERNAL_96de87e3_44_flash_fwd_hdim256_fp16_split_softcap_sm80_cu_8e232a79_38424cuda3std6ranges3__45__cpo4swapE:
	.zero		1
.L_7:


//--------------------- .nv.constant0._ZN7cutlass13device_kernelIN5flash19enable_sm80_to_sm89INS1_16FlashAttnFwdSm80INS1_25CollectiveMainloopFwdSm80ILi8ELi1ELb1EN4cute5tupleIJNS5_1CILi128EEENS7_ILi64EEENS7_ILi256EEEEEELi256ENS_6half_tEfNS_4arch4Sm80ELb0ELb0ELb1ELb0ELb0ELb0ELb1ELb1EEENS1_21CollectiveEpilogueFwdINS6_IJS8_SA_S9_EEENS6_IJNS7_ILi1EEESI_SI_EEESC_SE_Li256ELb0ELb1ELb1ELb0EEENS1_19SingleTileSchedulerILb0ELb1ELb1ELi128EEEEEEEEEvNT_6ParamsE --------------------------
	.section	.nv.constant0._ZN7cutlass13device_kernelIN5flash19enable_sm80_to_sm89INS1_16FlashAttnFwdSm80INS1_25CollectiveMainloopFwdSm80ILi8ELi1ELb1EN4cute5tupleIJNS5_1CILi128EEENS7_ILi64EEENS7_ILi256EEEEEELi256ENS_6half_tEfNS_4arch4Sm80ELb0ELb0ELb1ELb0ELb0ELb0ELb1ELb1EEENS1_21CollectiveEpilogueFwdINS6_IJS8_SA_S9_EEENS6_IJNS7_ILi1EEESI_SI_EEESC_SE_Li256ELb0ELb1ELb1ELb0EEENS1_19SingleTileSchedulerILb0ELb1ELb1ELi128EEEEEEEEEvNT_6ParamsE,"a",@progbits
	.sectionflags	@""
	.align	4
.nv.constant0._ZN7cutlass13device_kernelIN5flash19enable_sm80_to_sm89INS1_16FlashAttnFwdSm80INS1_25CollectiveMainloopFwdSm80ILi8ELi1ELb1EN4cute5tupleIJNS5_1CILi128EEENS7_ILi64EEENS7_ILi256EEEEEELi256ENS_6half_tEfNS_4arch4Sm80ELb0ELb0ELb1ELb0ELb0ELb0ELb1ELb1EEENS1_21CollectiveEpilogueFwdINS6_IJS8_SA_S9_EEENS6_IJNS7_ILi1EEESI_SI_EEESC_SE_Li256ELb0ELb1ELb1ELb0EEENS1_19SingleTileSchedulerILb0ELb1ELb1ELi128EEEEEEEEEvNT_6ParamsE:
	.zero		1576


//--------------------- .nv.constant0._ZN7cutlass13device_kernelIN5flash19enable_sm80_to_sm89INS1_16FlashAttnFwdSm80INS1_25CollectiveMainloopFwdSm80ILi8ELi1ELb1EN4cute5tupleIJNS5_1CILi128EEENS7_ILi48EEENS7_ILi256EEEEEELi256ENS_6half_tEfNS_4arch4Sm80ELb0ELb0ELb1ELb1ELb0ELb0ELb1ELb1EEENS1_21CollectiveEpilogueFwdINS6_IJS8_SA_S9_EEENS6_IJNS7_ILi1EEESI_SI_EEESC_SE_Li256ELb1ELb1ELb1ELb0EEENS1_36VarlenDynamicPersistentTileSchedulerILi128ELi48ELi256ELi256ELb1ELb1ELb0ELb0ELb1ELb1EEEEEEEEEvNT_6ParamsE --------------------------
	.section	.nv.constant0._ZN7cutlass13device_kernelIN5flash19enable_sm80_to_sm89INS1_16FlashAttnFwdSm80INS1_25CollectiveMainloopFwdSm80ILi8ELi1ELb1EN4cute5tupleIJNS5_1CILi128EEENS7_ILi48EEENS7_ILi256EEEEEELi256ENS_6half_tEfNS_4arch4Sm80ELb0ELb0ELb1ELb1ELb0ELb0ELb1ELb1EEENS1_21CollectiveEpilogueFwdINS6_IJS8_SA_S9_EEENS6_IJNS7_ILi1EEESI_SI_EEESC_SE_Li256ELb1ELb1ELb1ELb0EEENS1_36VarlenDynamicPersistentTileSchedulerILi128ELi48ELi256ELi256ELb1ELb1ELb0ELb0ELb1ELb1EEEEEEEEEvNT_6ParamsE,"a",@progbits
	.sectionflags	@""
	.align	4
.nv.constant0._ZN7cutlass13device_kernelIN5flash19enable_sm80_to_sm89INS1_16FlashAttnFwdSm80INS1_25CollectiveMainloopFwdSm80ILi8ELi1ELb1EN4cute5tupleIJNS5_1CILi128EEENS7_ILi48EEENS7_ILi256EEEEEELi256ENS_6half_tEfNS_4arch4Sm80ELb0ELb0ELb1ELb1ELb0ELb0ELb1ELb1EEENS1_21CollectiveEpilogueFwdINS6_IJS8_SA_S9_EEENS6_IJNS7_ILi1EEESI_SI_EEESC_SE_Li256ELb1ELb1ELb1ELb0EEENS1_36VarlenDynamicPersistentTileSchedulerILi128ELi48ELi256ELi256ELb1ELb1ELb0ELb0ELb1ELb1EEEEEEEEEvNT_6ParamsE:
	.zero		1608


//--------------------- .nv.constant0._ZN7cutlass13device_kernelIN5flash19enable_sm80_to_sm89INS1_16FlashAttnFwdSm80INS1_25CollectiveMainloopFwdSm80ILi8ELi1ELb0EN4cute5tupleIJNS5_1CILi128EEENS7_ILi32EEENS7_ILi256EEEEEELi256ENS_6half_tEfNS_4arch4Sm80ELb0ELb0ELb1ELb1ELb0ELb1ELb1ELb1EEENS1_21CollectiveEpilogueFwdINS6_IJS8_SA_S9_EEENS6_IJNS7_ILi1EEESI_SI_EEESC_SE_Li256ELb1ELb1ELb1ELb0EEENS1_36VarlenDynamicPersistentTileSchedulerILi128ELi32ELi256ELi256ELb1ELb1ELb0ELb0ELb1ELb1EEEEEEEEEvNT_6ParamsE --------------------------
	.section	.nv.constant0._ZN7cutlass13device_kernelIN5flash19enable_sm80_to_sm89INS1_16FlashAttnFwdSm80INS1_25CollectiveMainloopFwdSm80ILi8ELi1ELb0EN4cute5tupleIJNS5_1CILi128EEENS7_ILi32EEENS7_ILi256EEEEEELi256ENS_6half_tEfNS_4arch4Sm80ELb0ELb0ELb1ELb1ELb0ELb1ELb1ELb1EEENS1_21CollectiveEpilogueFwdINS6_IJS8_SA_S9_EEENS6_IJNS7_ILi1EEESI_SI_EEESC_SE_Li256ELb1ELb1ELb1ELb0EEENS1_36VarlenDynamicPersistentTileSchedulerILi128ELi32ELi256ELi256ELb1ELb1ELb0ELb0ELb1ELb1EEEEEEEEEvNT_6ParamsE,"a",@progbits
	.sectionflags	@""
	.align	4
.nv.constant0._ZN7cutlass13device_kernelIN5flash19enable_sm80_to_sm89INS1_16FlashAttnFwdSm80INS1_25CollectiveMainloopFwdSm80ILi8ELi1ELb0EN4cute5tupleIJNS5_1CILi128EEENS7_ILi32EEENS7_ILi256EEEEEELi256ENS_6half_tEfNS_4arch4Sm80ELb0ELb0ELb1ELb1ELb0ELb1ELb1ELb1EEENS1_21CollectiveEpilogueFwdINS6_IJS8_SA_S9_EEENS6_IJNS7_ILi1EEESI_SI_EEESC_SE_Li256ELb1ELb1ELb1ELb0EEENS1_36VarlenDynamicPersistentTileSchedulerILi128ELi32ELi256ELi256ELb1ELb1ELb0ELb0ELb1ELb1EEEEEEEEEvNT_6ParamsE:
	.zero		1608


//--------------------- .nv.constant0._ZN7cutlass13device_kernelIN5flash19enable_sm80_to_sm89INS1_16FlashAttnFwdSm80INS1_25CollectiveMainloopFwdSm80ILi8ELi1ELb1EN4cute5tupleIJNS5_1CILi128EEENS7_ILi48EEENS7_ILi256EEEEEELi256ENS_6half_tEfNS_4arch4Sm80ELb0ELb1ELb1ELb0ELb0ELb0ELb1ELb1EEENS1_21CollectiveEpilogueFwdINS6_IJS8_SA_S9_EEENS6_IJNS7_ILi1EEESI_SI_EEESC_SE_Li256ELb0ELb1ELb1ELb0EEENS1_19SingleTileSchedulerILb0ELb1ELb1ELi128EEEEEEEEEvNT_6ParamsE --------------------------
	.section	.nv.constant0._ZN7cutlass13device_kernelIN5flash19enable_sm80_to_sm89INS1_16FlashAttnFwdSm80INS1_25CollectiveMainloopFwdSm80ILi8ELi1ELb1EN4cute5tupleIJNS5_1CILi128EEENS7_ILi48EEENS7_ILi256EEEEEELi256ENS_6half_tEfNS_4arch4Sm80ELb0ELb1ELb1ELb0ELb0ELb0ELb1ELb1EEENS1_21CollectiveEpilogueFwdINS6_IJS8_SA_S9_EEENS6_IJNS7_ILi1EEESI_SI_EEESC_SE_Li256ELb0ELb1ELb1ELb0EEENS1_19SingleTileSchedulerILb0ELb1ELb1ELi128EEEEEEEEEvNT_6ParamsE,"a",@progbits
	.sectionflags	@""
	.align	4
.nv.constant0._ZN7cutlass13device_kernelIN5flash19enable_sm80_to_sm89INS1_16FlashAttnFwdSm80INS1_25CollectiveMainloopFwdSm80ILi8ELi1ELb1EN4cute5tupleIJNS5_1CILi128EEENS7_ILi48EEENS7_ILi256EEEEEELi256ENS_6half_tEfNS_4arch4Sm80ELb0ELb1ELb1ELb0ELb0ELb0ELb1ELb1EEENS1_21CollectiveEpilogueFwdINS6_IJS8_SA_S9_EEENS6_IJNS7_ILi1EEESI_SI_EEESC_SE_Li256ELb0ELb1ELb1ELb0EEENS1_19SingleTileSchedulerILb0ELb1ELb1ELi128EEEEEEEEEvNT_6ParamsE:
	.zero		1576


//--------------------- .nv.constant0._ZN7cutlass13device_kernelIN5flash19enable_sm80_to_sm89INS1_16FlashAttnFwdSm80INS1_25CollectiveMainloopFwdSm80ILi8ELi1ELb1EN4cute5tupleIJNS5_1CILi128EEENS7_ILi48EEENS7_ILi256EEEEEELi256ENS_6half_tEfNS_4arch4Sm80ELb0ELb1ELb1ELb1ELb0ELb0ELb1ELb1EEENS1_21CollectiveEpilogueFwdINS6_IJS8_SA_S9_EEENS6_IJNS7_ILi1EEESI_SI_EEESC_SE_Li256ELb1ELb1ELb1ELb0EEENS1_36VarlenDynamicPersistentTileSchedulerILi128ELi48ELi256ELi256ELb1ELb1ELb0ELb1ELb0ELb1EEEEEEEEEvNT_6ParamsE --------------------------
	.section	.nv.constant0._ZN7cutlass13device_kernelIN5flash19enable_sm80_to_sm89INS1_16FlashAttnFwdSm80INS1_25CollectiveMainloopFwdSm80ILi8ELi1ELb1EN4cute5tupleIJNS5_1CILi128EEENS7_ILi48EEENS7_ILi256EEEEEELi256ENS_6half_tEfNS_4arch4Sm80ELb0ELb1ELb1ELb1ELb0ELb0ELb1ELb1EEENS1_21CollectiveEpilogueFwdINS6_IJS8_SA_S9_EEENS6_IJNS7_ILi1EEESI_SI_EEESC_SE_Li256ELb1ELb1ELb1ELb0EEENS1_36VarlenDynamicPersistentTileSchedulerILi128ELi48ELi256ELi256ELb1ELb1ELb0ELb1ELb0ELb1EEEEEEEEEvNT_6ParamsE,"a",@progbits
	.sectionflags	@""
	.align	4
.nv.constant0._ZN7cutlass13device_kernelIN5flash19enable_sm80_to_sm89INS1_16FlashAttnFwdSm80INS1_25CollectiveMainloopFwdSm80ILi8ELi1ELb1EN4cute5tupleIJNS5_1CILi128EEENS7_ILi48EEENS7_ILi256EEEEEELi256ENS_6half_tEfNS_4arch4Sm80ELb0ELb1ELb1ELb1ELb0ELb0ELb1ELb1EEENS1_21CollectiveEpilogueFwdINS6_IJS8_SA_S9_EEENS6_IJNS7_ILi1EEESI_SI_EEESC_SE_Li256ELb1ELb1ELb1ELb0EEENS1_36VarlenDynamicPersistentTileSchedulerILi128ELi48ELi256ELi256ELb1ELb1ELb0ELb1ELb0ELb1EEEEEEEEEvNT_6ParamsE:
	.zero		1608


//--------------------- .nv.constant0._ZN7cutlass13device_kernelIN5flash19enable_sm80_to_sm89INS1_16FlashAttnFwdSm80INS1_25CollectiveMainloopFwdSm80ILi8ELi1ELb0EN4cute5tupleIJNS5_1CILi128EEENS7_ILi32EEENS7_ILi256EEEEEELi256ENS_6half_tEfNS_4arch4Sm80ELb0ELb1ELb1ELb1ELb0ELb1ELb1ELb1EEENS1_21CollectiveEpilogueFwdINS6_IJS8_SA_S9_EEENS6_IJNS7_ILi1EEESI_SI_EEESC_SE_Li256ELb1ELb1ELb1ELb0EEENS1_36VarlenDynamicPersistentTileSchedulerILi128ELi32ELi256ELi256ELb1ELb1ELb0ELb1ELb0ELb1EEEEEEEEEvNT_6ParamsE --------------------------
	.section	.nv.constant0._ZN7cutlass13device_kernelIN5flash19enable_sm80_to_sm89INS1_16FlashAttnFwdSm80INS1_25CollectiveMainloopFwdSm80ILi8ELi1ELb0EN4cute5tupleIJNS5_1CILi128EEENS7_ILi32EEENS7_ILi256EEEEEELi256ENS_6half_tEfNS_4arch4Sm80ELb0ELb1ELb1ELb1ELb0ELb1ELb1ELb1EEENS1_21CollectiveEpilogueFwdINS6_IJS8_SA_S9_EEENS6_IJNS7_ILi1EEESI_SI_EEESC_SE_Li256ELb1ELb1ELb1ELb0EEENS1_36VarlenDynamicPersistentTileSchedulerILi128ELi32ELi256ELi256ELb1ELb1ELb0ELb1ELb0ELb1EEEEEEEEEvNT_6ParamsE,"a",@progbits
	.sectionflags	@""
	.align	4
.nv.constant0._ZN7cutlass13device_kernelIN5flash19enable_sm80_to_sm89INS1_16FlashAttnFwdSm80INS1_25CollectiveMainloopFwdSm80ILi8ELi1ELb0EN4cute5tupleIJNS5_1CILi128EEENS7_ILi32EEENS7_ILi256EEEEEELi256ENS_6half_tEfNS_4arch4Sm80ELb0ELb1ELb1ELb1ELb0ELb1ELb1ELb1EEENS1_21CollectiveEpilogueFwdINS6_IJS8_SA_S9_EEENS6_IJNS7_ILi1EEESI_SI_EEESC_SE_Li256ELb1ELb1ELb1ELb0EEENS1_36VarlenDynamicPersistentTileSchedulerILi128ELi32ELi256ELi256ELb1ELb1ELb0ELb1ELb0ELb1EEEEEEEEEvNT_6ParamsE:
	.zero		1608


//--------------------- .nv.constant0._ZN7cutlass13device_kernelIN5flash19enable_sm80_to_sm89INS1_16FlashAttnFwdSm80INS1_25CollectiveMainloopFwdSm80ILi8ELi1ELb1EN4cute5tupleIJNS5_1CILi128EEENS7_ILi64EEENS7_ILi256EEEEEELi256ENS_6half_tEfNS_4arch4Sm80ELb1ELb0ELb1ELb0ELb0ELb0ELb1ELb1EEENS1_21CollectiveEpilogueFwdINS6_IJS8_SA_S9_EEENS6_IJNS7_ILi1EEESI_SI_EEESC_SE_Li256ELb0ELb1ELb1ELb0EEENS1_30DynamicPersistentTileSchedulerILi256ELi256ELb1ELb1ELb0EEEEEEEEEvNT_6ParamsE --------------------------
	.section	.nv.constant0._ZN7cutlass13device_kernelIN5flash19enable_sm80_to_sm89INS1_16FlashAttnFwdSm80INS1_25CollectiveMainloopFwdSm80ILi8ELi1ELb1EN4cute5tupleIJNS5_1CILi128EEENS7_ILi64EEENS7_ILi256EEEEEELi256ENS_6half_tEfNS_4arch4Sm80ELb1ELb0ELb1ELb0ELb0ELb0ELb1ELb1EEENS1_21CollectiveEpilogueFwdINS6_IJS8_SA_S9_EEENS6_IJNS7_ILi1EEESI_SI_EEESC_SE_Li256ELb0ELb1ELb1ELb0EEENS1_30DynamicPersistentTileSchedulerILi256ELi256ELb1ELb1ELb0EEEEEEEEEvNT_6ParamsE,"a",@progbits
	.sectionflags	@""
	.align	4
.nv.constant0._ZN7cutlass13device_kernelIN5flash19enable_sm80_to_sm89INS1_16FlashAttnFwdSm80INS1_25CollectiveMainloopFwdSm80ILi8ELi1ELb1EN4cute5tupleIJNS5_1CILi128EEENS7_ILi64EEENS7_ILi256EEEEEELi256ENS_6half_tEfNS_4arch4Sm80ELb1ELb0ELb1ELb0ELb0ELb0ELb1ELb1EEENS1_21CollectiveEpilogueFwdINS6_IJS8_SA_S9_EEENS6_IJNS7_ILi1EEESI_SI_EEESC_SE_Li256ELb0ELb1ELb1ELb0EEENS1_30DynamicPersistentTileSchedulerILi256ELi256ELb1ELb1ELb0EEEEEEEEEvNT_6ParamsE:
	.zero		1592


//--------------------- .nv.constant0._ZN7cutlass13device_kernelIN5flash19enable_sm80_to_sm89INS1_16FlashAttnFwdSm80INS1_25CollectiveMainloopFwdSm80ILi8ELi1ELb1EN4cute5tupleIJNS5_1CILi128EEENS7_ILi48EEENS7_ILi256EEEEEELi256ENS_6half_tEfNS_4arch4Sm80ELb1ELb0ELb1ELb1ELb0ELb0ELb1ELb1EEENS1_21CollectiveEpilogueFwdINS6_IJS8_SA_S9_EEENS6_IJNS7_ILi1EEESI_SI_EEESC_SE_Li256ELb1ELb1ELb1ELb0EEENS1_36VarlenDynamicPersistentTileSchedulerILi128ELi48ELi256ELi256ELb1ELb1ELb0ELb1ELb1ELb1EEEEEEEEEvNT_6ParamsE --------------------------
	.section	.nv.constant0._ZN7cutlass13device_kernelIN5flash19enable_sm80_to_sm89INS1_16FlashAttnFwdSm80INS1_25CollectiveMainloopFwdSm80ILi8ELi1ELb1EN4cute5tupleIJNS5_1CILi128EEENS7_ILi48EEENS7_ILi256EEEEEELi256ENS_6half_tEfNS_4arch4Sm80ELb1ELb0ELb1ELb1ELb0ELb0ELb1ELb1EEENS1_21CollectiveEpilogueFwdINS6_IJS8_SA_S9_EEENS6_IJNS7_ILi1EEESI_SI_EEESC_SE_Li256ELb1ELb1ELb1ELb0EEENS1_36VarlenDynamicPersistentTileSchedulerILi128ELi48ELi256ELi256ELb1ELb1ELb0ELb1ELb1ELb1EEEEEEEEEvNT_6ParamsE,"a",@progbits
	.sectionflags	@""
	.align	4
.nv.constant0._ZN7cutlass13device_kernelIN5flash19enable_sm80_to_sm89INS1_16FlashAttnFwdSm80INS1_25CollectiveMainloopFwdSm80ILi8ELi1ELb1EN4cute5tupleIJNS5_1CILi128EEENS7_ILi48EEENS7_ILi256EEEEEELi256ENS_6half_tEfNS_4arch4Sm80ELb1ELb0ELb1ELb1ELb0ELb0ELb1ELb1EEENS1_21CollectiveEpilogueFwdINS6_IJS8_SA_S9_EEENS6_IJNS7_ILi1EEESI_SI_EEESC_SE_Li256ELb1ELb1ELb1ELb0EEENS1_36VarlenDynamicPersistentTileSchedulerILi128ELi48ELi256ELi256ELb1ELb1ELb0ELb1ELb1ELb1EEEEEEEEEvNT_6ParamsE:
	.zero		1608


//--------------------- .nv.constant0._ZN7cutlass13device_kernelIN5flash19enable_sm80_to_sm89INS1_16FlashAttnFwdSm80INS1_25CollectiveMainloopFwdSm80ILi8ELi1ELb0EN4cute5tupleIJNS5_1CILi128EEENS7_ILi32EEENS7_ILi256EEEEEELi256ENS_6half_tEfNS_4arch4Sm80ELb1ELb0ELb1ELb1ELb0ELb1ELb1ELb1EEENS1_21CollectiveEpilogueFwdINS6_IJS8_SA_S9_EEENS6_IJNS7_ILi1EEESI_SI_EEESC_SE_Li256ELb1ELb1ELb1ELb0EEENS1_36VarlenDynamicPersistentTileSchedulerILi128ELi32ELi256ELi256ELb1ELb1ELb0ELb1ELb1ELb1EEEEEEEEEvNT_6ParamsE --------------------------
	.section	.nv.constant0._ZN7cutlass13device_kernelIN5flash19enable_sm80_to_sm89INS1_16FlashAttnFwdSm80INS1_25CollectiveMainloopFwdSm80ILi8ELi1ELb0EN4cute5tupleIJNS5_1CILi128EEENS7_ILi32EEENS7_ILi256EEEEEELi256ENS_6half_tEfNS_4arch4Sm80ELb1ELb0ELb1ELb1ELb0ELb1ELb1ELb1EEENS1_21CollectiveEpilogueFwdINS6_IJS8_SA_S9_EEENS6_IJNS7_ILi1EEESI_SI_EEESC_SE_Li256ELb1ELb1ELb1ELb0EEENS1_36VarlenDynamicPersistentTileSchedulerILi128ELi32ELi256ELi256ELb1ELb1ELb0ELb1ELb1ELb1EEEEEEEEEvNT_6ParamsE,"a",@progbits
	.sectionflags	@""
	.align	4
.nv.constant0._ZN7cutlass13device_kernelIN5flash19enable_sm80_to_sm89INS1_16FlashAttnFwdSm80INS1_25CollectiveMainloopFwdSm80ILi8ELi1ELb0EN4cute5tupleIJNS5_1CILi128EEENS7_ILi32EEENS7_ILi256EEEEEELi256ENS_6half_tEfNS_4arch4Sm80ELb1ELb0ELb1ELb1ELb0ELb1ELb1ELb1EEENS1_21CollectiveEpilogueFwdINS6_IJS8_SA_S9_EEENS6_IJNS7_ILi1EEESI_SI_EEESC_SE_Li256ELb1ELb1ELb1ELb0EEENS1_36VarlenDynamicPersistentTileSchedulerILi128ELi32ELi256ELi256ELb1ELb1ELb0ELb1ELb1ELb1EEEEEEEEEvNT_6ParamsE:
	.zero		1608


//--------------------- .nv.constant0._ZN7cutlass13device_kernelIN5flash19enable_sm80_to_sm89INS1_16FlashAttnFwdSm80INS1_25CollectiveMainloopFwdSm80ILi8ELi1ELb0EN4cute5tupleIJNS5_1CILi128EEENS7_ILi96EEENS7_ILi256EEEEEELi256ENS_6half_tEfNS_4arch4Sm80ELb0ELb0ELb1ELb0ELb0ELb0ELb1ELb1EEENS1_21CollectiveEpilogueFwdINS6_IJS8_SA_S9_EEENS6_IJNS7_ILi1EEESI_SI_EEESC_SE_Li256ELb0ELb1ELb1ELb0EEENS1_19SingleTileSchedulerILb0ELb1ELb1ELi128EEEEEEEEEvNT_6ParamsE --------------------------
	.section	.nv.constant0._ZN7cutlass13device_kernelIN5flash19enable_sm80_to_sm89INS1_16FlashAttnFwdSm80INS1_25CollectiveMainloopFwdSm80ILi8ELi1ELb0EN4cute5tupleIJNS5_1CILi128EEENS7_ILi96EEENS7_ILi256EEEEEELi256ENS_6half_tEfNS_4arch4Sm80ELb0ELb0ELb1ELb0ELb0ELb0ELb1ELb1EEENS1_21CollectiveEpilogueFwdINS6_IJS8_SA_S9_EEENS6_IJNS7_ILi1EEESI_SI_EEESC_SE_Li256ELb0ELb1ELb1ELb0EEENS1_19SingleTileSchedulerILb0ELb1ELb1ELi128EEEEEEEEEvNT_6ParamsE,"a",@progbits
	.sectionflags	@""
	.align	4
.nv.constant0._ZN7cutlass13device_kernelIN5flash19enable_sm80_to_sm89INS1_16FlashAttnFwdSm80INS1_25CollectiveMainloopFwdSm80ILi8ELi1ELb0EN4cute5tupleIJNS5_1CILi128EEENS7_ILi96EEENS7_ILi256EEEEEELi256ENS_6half_tEfNS_4arch4Sm80ELb0ELb0ELb1ELb0ELb0ELb0ELb1ELb1EEENS1_21CollectiveEpilogueFwdINS6_IJS8_SA_S9_EEENS6_IJNS7_ILi1EEESI_SI_EEESC_SE_Li256ELb0ELb1ELb1ELb0EEENS1_19SingleTileSchedulerILb0ELb1ELb1ELi128EEEEEEEEEvNT_6ParamsE:
	.zero		1576


//--------------------- .nv.constant0._ZN7cutlass13device_kernelIN5flash19enable_sm80_to_sm89INS1_16FlashAttnFwdSm80INS1_25CollectiveMainloopFwdSm80ILi8ELi1ELb0EN4cute5tupleIJNS5_1CILi128EEENS7_ILi64EEENS7_ILi256EEEEEELi256ENS_6half_tEfNS_4arch4Sm80ELb0ELb0ELb1ELb1ELb0ELb0ELb1ELb1EEENS1_21CollectiveEpilogueFwdINS6_IJS8_SA_S9_EEENS6_IJNS7_ILi1EEESI_SI_EEESC_SE_Li256ELb1ELb1ELb1ELb0EEENS1_36VarlenDynamicPersistentTileSchedulerILi128ELi64ELi256ELi256ELb1ELb1ELb0ELb0ELb1ELb1EEEEEEEEEvNT_6ParamsE --------------------------
	.section	.nv.constant0._ZN7cutlass13device_kernelIN5flash19enable_sm80_to_sm89INS1_16FlashAttnFwdSm80INS1_25CollectiveMainloopFwdSm80ILi8ELi1ELb0EN4cute5tupleIJNS5_1CILi128EEENS7_ILi64EEENS7_ILi256EEEEEELi256ENS_6half_tEfNS_4arch4Sm80ELb0ELb0ELb1ELb1ELb0ELb0ELb1ELb1EEENS1_21CollectiveEpilogueFwdINS6_IJS8_SA_S9_EEENS6_IJNS7_ILi1EEESI_SI_EEESC_SE_Li256ELb1ELb1ELb1ELb0EEENS1_36VarlenDynamicPersistentTileSchedulerILi128ELi64ELi256ELi256ELb1ELb1ELb0ELb0ELb1ELb1EEEEEEEEEvNT_6ParamsE,"a",@progbits
	.sectionflags	@""
	.align	4
.nv.constant0._ZN7cutlass13device_kernelIN5flash19enable_sm80_to_sm89INS1_16FlashAttnFwdSm80INS1_25CollectiveMainloopFwdSm80ILi8ELi1ELb0EN4cute5tupleIJNS5_1CILi128EEENS7_ILi64EEENS7_ILi256EEEEEELi256ENS_6half_tEfNS_4arch4Sm80ELb0ELb0ELb1ELb1ELb0ELb0ELb1ELb1EEENS1_21CollectiveEpilogueFwdINS6_IJS8_SA_S9_EEENS6_IJNS7_ILi1EEESI_SI_EEESC_SE_Li256ELb1ELb1ELb1ELb0EEENS1_36VarlenDynamicPersistentTileSchedulerILi128ELi64ELi256ELi256ELb1ELb1ELb0ELb0ELb1ELb1EEEEEEEEEvNT_6ParamsE:
	.zero		1608


//--------------------- .nv.constant0._ZN7cutlass13device_kernelIN5flash19enable_sm80_to_sm89INS1_16FlashAttnFwdSm80INS1_25CollectiveMainloopFwdSm80ILi8ELi1ELb0EN4cute5tupleIJNS5_1CILi128EEENS7_ILi48EEENS7_ILi256EEEEEELi256ENS_6half_tEfNS_4arch4Sm80ELb0ELb0ELb1ELb1ELb0ELb1ELb1ELb1EEENS1_21CollectiveEpilogueFwdINS6_IJS8_SA_S9_EEENS6_IJNS7_ILi1EEESI_SI_EEESC_SE_Li256ELb1ELb1ELb1ELb0EEENS1_36VarlenDynamicPersistentTileSchedulerILi128ELi48ELi256ELi256ELb1ELb1ELb0ELb0ELb1ELb1EEEEEEEEEvNT_6ParamsE --------------------------
	.section	.nv.constant0._ZN7cutlass13device_kernelIN5flash19enable_sm80_to_sm89INS1_16FlashAttnFwdSm80INS1_25CollectiveMainloopFwdSm80ILi8ELi1ELb0EN4cute5tupleIJNS5_1CILi128EEENS7_ILi48EEENS7_ILi256EEEEEELi256ENS_6half_tEfNS_4arch4Sm80ELb0ELb0ELb1ELb1ELb0ELb1ELb1ELb1EEENS1_21CollectiveEpilogueFwdINS6_IJS8_SA_S9_EEENS6_IJNS7_ILi1EEESI_SI_EEESC_SE_Li256ELb1ELb1ELb1ELb0EEENS1_36VarlenDynamicPersistentTileSchedulerILi128ELi48ELi256ELi256ELb1ELb1ELb0ELb0ELb1ELb1EEEEEEEEEvNT_6ParamsE,"a",@progbits
	.sectionflags	@""
	.align	4
.nv.constant0._ZN7cutlass13device_kernelIN5flash19enable_sm80_to_sm89INS1_16FlashAttnFwdSm80INS1_25CollectiveMainloopFwdSm80ILi8ELi1ELb0EN4cute5tupleIJNS5_1CILi128EEENS7_ILi48EEENS7_ILi256EEEEEELi256ENS_6half_tEfNS_4arch4Sm80ELb0ELb0ELb1ELb1ELb0ELb1ELb1ELb1EEENS1_21CollectiveEpilogueFwdINS6_IJS8_SA_S9_EEENS6_IJNS7_ILi1EEESI_SI_EEESC_SE_Li256ELb1ELb1ELb1ELb0EEENS1_36VarlenDynamicPersistentTileSchedulerILi128ELi48ELi256ELi256ELb1ELb1ELb0ELb0ELb1ELb1EEEEEEEEEvNT_6ParamsE:
	.zero		1608


//--------------------- .nv.constant0._ZN7cutlass13device_kernelIN5flash19enable_sm80_to_sm89INS1_16FlashAttnFwdSm80INS1_25CollectiveMainloopFwdSm80ILi8ELi1ELb0EN4cute5tupleIJNS5_1CILi128EEENS7_ILi64EEENS7_ILi256EEEEEELi256ENS_6half_tEfNS_4arch4Sm80ELb0ELb1ELb1ELb0ELb0ELb0ELb1ELb1EEENS1_21CollectiveEpilogueFwdINS6_IJS8_SA_S9_EEENS6_IJNS7_ILi1EEESI_SI_EEESC_SE_Li256ELb0ELb1ELb1ELb0EEENS1_19SingleTileSchedulerILb0ELb1ELb1ELi128EEEEEEEEEvNT_6ParamsE --------------------------
	.section	.nv.constant0._ZN7cutlass13device_kernelIN5flash19enable_sm80_to_sm89INS1_16FlashAttnFwdSm80INS1_25CollectiveMainloopFwdSm80ILi8ELi1ELb0EN4cute5tupleIJNS5_1CILi128EEENS7_ILi64EEENS7_ILi256EEEEEELi256ENS_6half_tEfNS_4arch4Sm80ELb0ELb1ELb1ELb0ELb0ELb0ELb1ELb1EEENS1_21CollectiveEpilogueFwdINS6_IJS8_SA_S9_EEENS6_IJNS7_ILi1EEESI_SI_EEESC_SE_Li256ELb0ELb1ELb1ELb0EEENS1_19SingleTileSchedulerILb0ELb1ELb1ELi128EEEEEEEEEvNT_6ParamsE,"a",@progbits
	.sectionflags	@""
	.align	4
.nv.constant0._ZN7cutlass13device_kernelIN5flash19enable_sm80_to_sm89INS1_16FlashAttnFwdSm80INS1_25CollectiveMainloopFwdSm80ILi8ELi1ELb0EN4cute5tupleIJNS5_1CILi128EEENS7_ILi64EEENS7_ILi256EEEEEELi256ENS_6half_tEfNS_4arch4Sm80ELb0ELb1ELb1ELb0ELb0ELb0ELb1ELb1EEENS1_21CollectiveEpilogueFwdINS6_IJS8_SA_S9_EEENS6_IJNS7_ILi1EEESI_SI_EEESC_SE_Li256ELb0ELb1ELb1ELb0EEENS1_19SingleTileSchedulerILb0ELb1ELb1ELi128EEEEEEEEEvNT_6ParamsE:
	.zero		1576


//--------------------- .nv.constant0._ZN7cutlass13device_kernelIN5flash19enable_sm80_to_sm89INS1_16FlashAttnFwdSm80INS1_25CollectiveMainloopFwdSm80ILi8ELi1ELb0EN4cute5tupleIJNS5_1CILi128EEENS7_ILi64EEENS7_ILi256EEEEEELi256ENS_6half_tEfNS_4arch4Sm80ELb0ELb1ELb1ELb1ELb0ELb0ELb1ELb1EEENS1_21CollectiveEpilogueFwdINS6_IJS8_SA_S9_EEENS6_IJNS7_ILi1EEESI_SI_EEESC_SE_Li256ELb1ELb1ELb1ELb0EEENS1_36VarlenDynamicPersistentTileSchedulerILi128ELi64ELi256ELi256ELb1ELb1ELb0ELb1ELb0ELb1EEEEEEEEEvNT_6ParamsE --------------------------
	.section	.nv.constant0._ZN7cutlass13device_kernelIN5flash19enable_sm80_to_sm89INS1_16FlashAttnFwdSm80INS1_25CollectiveMainloopFwdSm80ILi8ELi1ELb0EN4cute5tupleIJNS5_1CILi128EEENS7_ILi64EEENS7_ILi256EEEEEELi256ENS_6half_tEfNS_4arch4Sm80ELb0ELb1ELb1ELb1ELb0ELb0ELb1ELb1EEENS1_21CollectiveEpilogueFwdINS6_IJS8_SA_S9_EEENS6_IJNS7_ILi1EEESI_SI_EEESC_SE_Li256ELb1ELb1ELb1ELb0EEENS1_36VarlenDynamicPersistentTileSchedulerILi128ELi64ELi256ELi256ELb1ELb1ELb0ELb1ELb0ELb1EEEEEEEEEvNT_6ParamsE,"a",@progbits
	.sectionflags	@""
	.align	4
.nv.constant0._ZN7cutlass13device_kernelIN5flash19enable_sm80_to_sm89INS1_16FlashAttnFwdSm80INS1_25CollectiveMainloopFwdSm80ILi8ELi1ELb0EN4cute5tupleIJNS5_1CILi128EEENS7_ILi64EEENS7_ILi256EEEEEELi256ENS_6half_tEfNS_4arch4Sm80ELb0ELb1ELb1ELb1ELb0ELb0ELb1ELb1EEENS1_21CollectiveEpilogueFwdINS6_IJS8_SA_S9_EEENS6_IJNS7_ILi1EEESI_SI_EEESC_SE_Li256ELb1ELb1ELb1ELb0EEENS1_36VarlenDynamicPersistentTileSchedulerILi128ELi64ELi256ELi256ELb1ELb1ELb0ELb1ELb0ELb1EEEEEEEEEvNT_6ParamsE:
	.zero		1608


//--------------------- .nv.constant0._ZN7cutlass13device_kernelIN5flash19enable_sm80_to_sm89INS1_16FlashAttnFwdSm80INS1_25CollectiveMainloopFwdSm80ILi8ELi1ELb0EN4cute5tupleIJNS5_1CILi128EEENS7_ILi48EEENS7_ILi256EEEEEELi256ENS_6half_tEfNS_4arch4Sm80ELb0ELb1ELb1ELb1ELb0ELb1ELb1ELb1EEENS1_21CollectiveEpilogueFwdINS6_IJS8_SA_S9_EEENS6_IJNS7_ILi1EEESI_SI_EEESC_SE_Li256ELb1ELb1ELb1ELb0EEENS1_36VarlenDynamicPersistentTileSchedulerILi128ELi48ELi256ELi256ELb1ELb1ELb0ELb1ELb0ELb1EEEEEEEEEvNT_6ParamsE --------------------------
	.section	.nv.constant0._ZN7cutlass13device_kernelIN5flash19enable_sm80_to_sm89INS1_16FlashAttnFwdSm80INS1_25CollectiveMainloopFwdSm80ILi8ELi1ELb0EN4cute5tupleIJNS5_1CILi128EEENS7_ILi48EEENS7_ILi256EEEEEELi256ENS_6half_tEfNS_4arch4Sm80ELb0ELb1ELb1ELb1ELb0ELb1ELb1ELb1EEENS1_21CollectiveEpilogueFwdINS6_IJS8_SA_S9_EEENS6_IJNS7_ILi1EEESI_SI_EEESC_SE_Li256ELb1ELb1ELb1ELb0EEENS1_36VarlenDynamicPersistentTileSchedulerILi128ELi48ELi256ELi256ELb1ELb1ELb0ELb1ELb0ELb1EEEEEEEEEvNT_6ParamsE,"a",@progbits
	.sectionflags	@""
	.align	4
.nv.constant0._ZN7cutlass13device_kernelIN5flash19enable_sm80_to_sm89INS1_16FlashAttnFwdSm80INS1_25CollectiveMainloopFwdSm80ILi8ELi1ELb0EN4cute5tupleIJNS5_1CILi128EEENS7_ILi48EEENS7_ILi256EEEEEELi256ENS_6half_tEfNS_4arch4Sm80ELb0ELb1ELb1ELb1ELb0ELb1ELb1ELb1EEENS1_21CollectiveEpilogueFwdINS6_IJS8_SA_S9_EEENS6_IJNS7_ILi1EEESI_SI_EEESC_SE_Li256ELb1ELb1ELb1ELb0EEENS1_36VarlenDynamicPersistentTileSchedulerILi128ELi48ELi256ELi256ELb1ELb1ELb0ELb1ELb0ELb1EEEEEEEEEvNT_6ParamsE:
	.zero		1608


//--------------------- .nv.constant0._ZN7cutlass13device_kernelIN5flash19enable_sm80_to_sm89INS1_16FlashAttnFwdSm80INS1_25CollectiveMainloopFwdSm80ILi8ELi1ELb0EN4cute5tupleIJNS5_1CILi128EEENS7_ILi96EEENS7_ILi256EEEEEELi256ENS_6half_tEfNS_4arch4Sm80ELb1ELb0ELb1ELb0ELb0ELb0ELb1ELb1EEENS1_21CollectiveEpilogueFwdINS6_IJS8_SA_S9_EEENS6_IJNS7_ILi1EEESI_SI_EEESC_SE_Li256ELb0ELb1ELb1ELb0EEENS1_30DynamicPersistentTileSchedulerILi256ELi256ELb1ELb1ELb0EEEEEEEEEvNT_6ParamsE --------------------------
	.section	.nv.constant0._ZN7cutlass13device_kernelIN5flash19enable_sm80_to_sm89INS1_16FlashAttnFwdSm80INS1_25CollectiveMainloopFwdSm80ILi8ELi1ELb0EN4cute5tupleIJNS5_1CILi128EEENS7_ILi96EEENS7_ILi256EEEEEELi256ENS_6half_tEfNS_4arch4Sm80ELb1ELb0ELb1ELb0ELb0ELb0ELb1ELb1EEENS1_21CollectiveEpilogueFwdINS6_IJS8_SA_S9_EEENS6_IJNS7_ILi1EEESI_SI_EEESC_SE_Li256ELb0ELb1ELb1ELb0EEENS1_30DynamicPersistentTileSchedulerILi256ELi256ELb1ELb1ELb0EEEEEEEEEvNT_6ParamsE,"a",@progbits
	.sectionflags	@""
	.align	4
.nv.constant0._ZN7cutlass13device_kernelIN5flash19enable_sm80_to_sm89INS1_16FlashAttnFwdSm80INS1_25CollectiveMainloopFwdSm80ILi8ELi1ELb0EN4cute5tupleIJNS5_1CILi128EEENS7_ILi96EEENS7_ILi256EEEEEELi256ENS_6half_tEfNS_4arch4Sm80ELb1ELb0ELb1ELb0ELb0ELb0ELb1ELb1EEENS1_21CollectiveEpilogueFwdINS6_IJS8_SA_S9_EEENS6_IJNS7_ILi1EEESI_SI_EEESC_SE_Li256ELb0ELb1ELb1ELb0EEENS1_30DynamicPersistentTileSchedulerILi256ELi256ELb1ELb1ELb0EEEEEEEEEvNT_6ParamsE:
	.zero		1592


//--------------------- .nv.constant0._ZN7cutlass13device_kernelIN5flash19enable_sm80_to_sm89INS1_16FlashAttnFwdSm80INS1_25CollectiveMainloopFwdSm80ILi8ELi1ELb0EN4cute5tupleIJNS5_1CILi128EEENS7_ILi64EEENS7_ILi256EEEEEELi256ENS_6half_tEfNS_4arch4Sm80ELb1ELb0ELb1ELb1ELb0ELb0ELb1ELb1EEENS1_21CollectiveEpilogueFwdINS6_IJS8_SA_S9_EEENS6_IJNS7_ILi1EEESI_SI_EEESC_SE_Li256ELb1ELb1ELb1ELb0EEENS1_36VarlenDynamicPersistentTileSchedulerILi128ELi64ELi256ELi256ELb1ELb1ELb0ELb1ELb1ELb1EEEEEEEEEvNT_6ParamsE --------------------------
	.section	.nv.constant0._ZN7cutlass13device_kernelIN5flash19enable_sm80_to_sm89INS1_16FlashAttnFwdSm80INS1_25CollectiveMainloopFwdSm80ILi8ELi1ELb0EN4cute5tupleIJNS5_1CILi128EEENS7_ILi64EEENS7_ILi256EEEEEELi256ENS_6half_tEfNS_4arch4Sm80ELb1ELb0ELb1ELb1ELb0ELb0ELb1ELb1EEENS1_21CollectiveEpilogueFwdINS6_IJS8_SA_S9_EEENS6_IJNS7_ILi1EEESI_SI_EEESC_SE_Li256ELb1ELb1ELb1ELb0EEENS1_36VarlenDynamicPersistentTileSchedulerILi128ELi64ELi256ELi256ELb1ELb1ELb0ELb1ELb1ELb1EEEEEEEEEvNT_6ParamsE,"a",@progbits
	.sectionflags	@""
	.align	4
.nv.constant0._ZN7cutlass13device_kernelIN5flash19enable_sm80_to_sm89INS1_16FlashAttnFwdSm80INS1_25CollectiveMainloopFwdSm80ILi8ELi1ELb0EN4cute5tupleIJNS5_1CILi128EEENS7_ILi64EEENS7_ILi256EEEEEELi256ENS_6half_tEfNS_4arch4Sm80ELb1ELb0ELb1ELb1ELb0ELb0ELb1ELb1EEENS1_21CollectiveEpilogueFwdINS6_IJS8_SA_S9_EEENS6_IJNS7_ILi1EEESI_SI_EEESC_SE_Li256ELb1ELb1ELb1ELb0EEENS1_36VarlenDynamicPersistentTileSchedulerILi128ELi64ELi256ELi256ELb1ELb1ELb0ELb1ELb1ELb1EEEEEEEEEvNT_6ParamsE:
	.zero		1608


//--------------------- .nv.constant0._ZN7cutlass13device_kernelIN5flash19enable_sm80_to_sm89INS1_16FlashAttnFwdSm80INS1_25CollectiveMainloopFwdSm80ILi8ELi1ELb0EN4cute5tupleIJNS5_1CILi128EEENS7_ILi48EEENS7_ILi256EEEEEELi256ENS_6half_tEfNS_4arch4Sm80ELb1ELb0ELb1ELb1ELb0ELb1ELb1ELb1EEENS1_21CollectiveEpilogueFwdINS6_IJS8_SA_S9_EEENS6_IJNS7_ILi1EEESI_SI_EEESC_SE_Li256ELb1ELb1ELb1ELb0EEENS1_36VarlenDynamicPersistentTileSchedulerILi128ELi48ELi256ELi256ELb1ELb1ELb0ELb1ELb1ELb1EEEEEEEEEvNT_6ParamsE --------------------------
	.section	.nv.constant0._ZN7cutlass13device_kernelIN5flash19enable_sm80_to_sm89INS1_16FlashAttnFwdSm80INS1_25CollectiveMainloopFwdSm80ILi8ELi1ELb0EN4cute5tupleIJNS5_1CILi128EEENS7_ILi48EEENS7_ILi256EEEEEELi256ENS_6half_tEfNS_4arch4Sm80ELb1ELb0ELb1ELb1ELb0ELb1ELb1ELb1EEENS1_21CollectiveEpilogueFwdINS6_IJS8_SA_S9_EEENS6_IJNS7_ILi1EEESI_SI_EEESC_SE_Li256ELb1ELb1ELb1ELb0EEENS1_36VarlenDynamicPersistentTileSchedulerILi128ELi48ELi256ELi256ELb1ELb1ELb0ELb1ELb1ELb1EEEEEEEEEvNT_6ParamsE,"a",@progbits
	.sectionflags	@""
	.align	4
.nv.constant0._ZN7cutlass13device_kernelIN5flash19enable_sm80_to_sm89INS1_16FlashAttnFwdSm80INS1_25CollectiveMainloopFwdSm80ILi8ELi1ELb0EN4cute5tupleIJNS5_1CILi128EEENS7_ILi48EEENS7_ILi256EEEEEELi256ENS_6half_tEfNS_4arch4Sm80ELb1ELb0ELb1ELb1ELb0ELb1ELb1ELb1EEENS1_21CollectiveEpilogueFwdINS6_IJS8_SA_S9_EEENS6_IJNS7_ILi1EEESI_SI_EEESC_SE_Li256ELb1ELb1ELb1ELb0EEENS1_36VarlenDynamicPersistentTileSchedulerILi128ELi48ELi256ELi256ELb1ELb1ELb0ELb1ELb1ELb1EEEEEEEEEvNT_6ParamsE:
	.zero		1608


//--------------------- SYMBOLS --------------------------

	.type		.nv.reservedSmem.offset0,@object
	.size		.nv.reservedSmem.offset0,0x4
